	.target	sm_90a

	.elftype	@"ET_EXEC"


//--------------------- .note.nv.tkinfo           --------------------------
	.section	.note.nv.tkinfo,"",@"SHT_NOTE"
	.sectionflags	@"SHF_NOTE_NV_TKINFO"
	.tkinfo
        /*0018*/ 	.word	0x00000002
        /*0030*/ 	.string	""
        /*0030*/ 	.string	"ptxas"
        /*0030*/ 	.string	"Cuda compilation tools, release 13.0, V13.0.88"
        /*0030*/ 	.string	"Build cuda_13.0.r13.0/compiler.36424714_0"
        /*0030*/ 	.string	"-arch sm_90a -m 64 "



//--------------------- .note.nv.cuinfo           --------------------------
	.section	.note.nv.cuinfo,"",@"SHT_NOTE"
	.sectionflags	@"SHF_NOTE_NV_CUINFO"
        /*0018*/ 	.short	0x0002
        /*001a*/ 	.short	0x005a
        /*001c*/ 	.short	0x0082
	.zero		2


//--------------------- .nv.info                  --------------------------
	.section	.nv.info,"",@"SHT_CUDA_INFO"
	.align	4


	//----- nvinfo : EIATTR_REGCOUNT
	.align		4
        /*0000*/ 	.byte	0x04, 0x2f
        /*0002*/ 	.short	(.L_12 - .L_11)
	.align		4
.L_11:
        /*0004*/ 	.word	index@(_ZN7cutlass13device_kernelINS_4gemm6kernel13GemmUniversalIN4cute5tupleIJiiiiEEENS1_10collective13CollectiveMmaINS1_37MainloopSm90TmaGmmaWarpSpecializedFP8ILi56ENS5_IJNS4_1CILi1EEENSA_ILi2EEESB_EEENS1_32KernelTmaWarpSpecializedPingpongEEENS5_IJNSA_ILi64EEESG_NSA_ILi32EEEEEENS_12float_e5m2_tENS5_IJlSB_lEEESJ_SK_NS4_8TiledMMAINS4_8MMA_AtomIJNS4_4SM904GMMA30MMA_64x64x32_F32E5M2E5M2_SS_TNILNSO_7ScaleInE1ELSQ_1EEEEEENS4_6LayoutINS5_IJSB_SB_SB_EEENS5_IJNSA_ILi0EEESV_SV_EEEEENS5_IJNS4_10UnderscoreESY_SY_EEEEENS4_23SM90_TMA_LOAD_MULTICASTENS4_14ComposedLayoutINS4_7SwizzleILi1ELi4ELi3EEENS4_18smem_ptr_flag_bitsILi8EEENST_INS5_IJNSA_ILi8EEESH_EEENS5_IJSH_SB_EEEEEEEvNS4_8identityENS4_13SM90_TMA_LOADES1B_vS1C_EENS_8epilogue10collective6detail29Sm90TmaWarpSpecializedAdapterINS1G_15DefaultEpilogueISJ_SK_SK_NS1F_6thread17LinearCombinationISJ_Li1EffLNS1K_9ScaleType4KindE0ELNS_15FloatRoundStyleE2ESJ_EENS1_15EpilogueDefaultEEEEEvvEEEEvNT_6ParamsE)
        /*0008*/ 	.word	0x000000a8


	//----- nvinfo : EIATTR_FRAME_SIZE
	.align		4
.L_12:
        /*000c*/ 	.byte	0x04, 0x11
        /*000e*/ 	.short	(.L_14 - .L_13)
	.align		4
.L_13:
        /*0010*/ 	.word	index@(_ZN7cutlass13device_kernelINS_4gemm6kernel13GemmUniversalIN4cute5tupleIJiiiiEEENS1_10collective13CollectiveMmaINS1_37MainloopSm90TmaGmmaWarpSpecializedFP8ILi56ENS5_IJNS4_1CILi1EEENSA_ILi2EEESB_EEENS1_32KernelTmaWarpSpecializedPingpongEEENS5_IJNSA_ILi64EEESG_NSA_ILi32EEEEEENS_12float_e5m2_tENS5_IJlSB_lEEESJ_SK_NS4_8TiledMMAINS4_8MMA_AtomIJNS4_4SM904GMMA30MMA_64x64x32_F32E5M2E5M2_SS_TNILNSO_7ScaleInE1ELSQ_1EEEEEENS4_6LayoutINS5_IJSB_SB_SB_EEENS5_IJNSA_ILi0EEESV_SV_EEEEENS5_IJNS4_10UnderscoreESY_SY_EEEEENS4_23SM90_TMA_LOAD_MULTICASTENS4_14ComposedLayoutINS4_7SwizzleILi1ELi4ELi3EEENS4_18smem_ptr_flag_bitsILi8EEENST_INS5_IJNSA_ILi8EEESH_EEENS5_IJSH_SB_EEEEEEEvNS4_8identityENS4_13SM90_TMA_LOADES1B_vS1C_EENS_8epilogue10collective6detail29Sm90TmaWarpSpecializedAdapterINS1G_15DefaultEpilogueISJ_SK_SK_NS1F_6thread17LinearCombinationISJ_Li1EffLNS1K_9ScaleType4KindE0ELNS_15FloatRoundStyleE2ESJ_EENS1_15EpilogueDefaultEEEEEvvEEEEvNT_6ParamsE)
        /*0014*/ 	.word	0x00000000


	//----- nvinfo : EIATTR_MIN_STACK_SIZE
	.align		4
.L_14:
        /*0018*/ 	.byte	0x04, 0x12
        /*001a*/ 	.short	(.L_16 - .L_15)
	.align		4
.L_15:
        /*001c*/ 	.word	index@(_ZN7cutlass13device_kernelINS_4gemm6kernel13GemmUniversalIN4cute5tupleIJiiiiEEENS1_10collective13CollectiveMmaINS1_37MainloopSm90TmaGmmaWarpSpecializedFP8ILi56ENS5_IJNS4_1CILi1EEENSA_ILi2EEESB_EEENS1_32KernelTmaWarpSpecializedPingpongEEENS5_IJNSA_ILi64EEESG_NSA_ILi32EEEEEENS_12float_e5m2_tENS5_IJlSB_lEEESJ_SK_NS4_8TiledMMAINS4_8MMA_AtomIJNS4_4SM904GMMA30MMA_64x64x32_F32E5M2E5M2_SS_TNILNSO_7ScaleInE1ELSQ_1EEEEEENS4_6LayoutINS5_IJSB_SB_SB_EEENS5_IJNSA_ILi0EEESV_SV_EEEEENS5_IJNS4_10UnderscoreESY_SY_EEEEENS4_23SM90_TMA_LOAD_MULTICASTENS4_14ComposedLayoutINS4_7SwizzleILi1ELi4ELi3EEENS4_18smem_ptr_flag_bitsILi8EEENST_INS5_IJNSA_ILi8EEESH_EEENS5_IJSH_SB_EEEEEEEvNS4_8identityENS4_13SM90_TMA_LOADES1B_vS1C_EENS_8epilogue10collective6detail29Sm90TmaWarpSpecializedAdapterINS1G_15DefaultEpilogueISJ_SK_SK_NS1F_6thread17LinearCombinationISJ_Li1EffLNS1K_9ScaleType4KindE0ELNS_15FloatRoundStyleE2ESJ_EENS1_15EpilogueDefaultEEEEEvvEEEEvNT_6ParamsE)
        /*0020*/ 	.word	0x00000000
.L_16:


//--------------------- .nv.compat                --------------------------
	.section	.nv.compat,"",@"SHT_CUDA_COMPAT_INFO"
	.align	4
        /*0000*/ 	.byte	0x02, 0x09, 0x01, 0x00, 0x02, 0x02, 0x04, 0x00, 0x02, 0x05, 0x05, 0x00, 0x03, 0x07, 0x01, 0x01
        /*0010*/ 	.byte	0x02, 0x03, 0x01, 0x00, 0x02, 0x06, 0x01, 0x00, 0x04, 0x0b, 0x08, 0x00, 0x00, 0x00, 0x00, 0x00
        /*0020*/ 	.byte	0x00, 0x00, 0x00, 0x00


//--------------------- .nv.info._ZN7cutlass13device_kernelINS_4gemm6kernel13GemmUniversalIN4cute5tupleIJiiiiEEENS1_10collective13CollectiveMmaINS1_37MainloopSm90TmaGmmaWarpSpecializedFP8ILi56ENS5_IJNS4_1CILi1EEENSA_ILi2EEESB_EEENS1_32KernelTmaWarpSpecializedPingpongEEENS5_IJNSA_ILi64EEESG_NSA_ILi32EEEEEENS_12float_e5m2_tENS5_IJlSB_lEEESJ_SK_NS4_8TiledMMAINS4_8MMA_AtomIJNS4_4SM904GMMA30MMA_64x64x32_F32E5M2E5M2_SS_TNILNSO_7ScaleInE1ELSQ_1EEEEEENS4_6LayoutINS5_IJSB_SB_SB_EEENS5_IJNSA_ILi0EEESV_SV_EEEEENS5_IJNS4_10UnderscoreESY_SY_EEEEENS4_23SM90_TMA_LOAD_MULTICASTENS4_14ComposedLayoutINS4_7SwizzleILi1ELi4ELi3EEENS4_18smem_ptr_flag_bitsILi8EEENST_INS5_IJNSA_ILi8EEESH_EEENS5_IJSH_SB_EEEEEEEvNS4_8identityENS4_13SM90_TMA_LOADES1B_vS1C_EENS_8epilogue10collective6detail29Sm90TmaWarpSpecializedAdapterINS1G_15DefaultEpilogueISJ_SK_SK_NS1F_6thread17LinearCombinationISJ_Li1EffLNS1K_9ScaleType4KindE0ELNS_15FloatRoundStyleE2ESJ_EENS1_15EpilogueDefaultEEEEEvvEEEEvNT_6ParamsE --------------------------
	.section	.nv.info._ZN7cutlass13device_kernelINS_4gemm6kernel13GemmUniversalIN4cute5tupleIJiiiiEEENS1_10collective13CollectiveMmaINS1_37MainloopSm90TmaGmmaWarpSpecializedFP8ILi56ENS5_IJNS4_1CILi1EEENSA_ILi2EEESB_EEENS1_32KernelTmaWarpSpecializedPingpongEEENS5_IJNSA_ILi64EEESG_NSA_ILi32EEEEEENS_12float_e5m2_tENS5_IJlSB_lEEESJ_SK_NS4_8TiledMMAINS4_8MMA_AtomIJNS4_4SM904GMMA30MMA_64x64x32_F32E5M2E5M2_SS_TNILNSO_7ScaleInE1ELSQ_1EEEEEENS4_6LayoutINS5_IJSB_SB_SB_EEENS5_IJNSA_ILi0EEESV_SV_EEEEENS5_IJNS4_10UnderscoreESY_SY_EEEEENS4_23SM90_TMA_LOAD_MULTICASTENS4_14ComposedLayoutINS4_7SwizzleILi1ELi4ELi3EEENS4_18smem_ptr_flag_bitsILi8EEENST_INS5_IJNSA_ILi8EEESH_EEENS5_IJSH_SB_EEEEEEEvNS4_8identityENS4_13SM90_TMA_LOADES1B_vS1C_EENS_8epilogue10collective6detail29Sm90TmaWarpSpecializedAdapterINS1G_15DefaultEpilogueISJ_SK_SK_NS1F_6thread17LinearCombinationISJ_Li1EffLNS1K_9ScaleType4KindE0ELNS_15FloatRoundStyleE2ESJ_EENS1_15EpilogueDefaultEEEEEvvEEEEvNT_6ParamsE,"",@"SHT_CUDA_INFO"
	.sectionflags	@""
	.align	4


	//----- nvinfo : EIATTR_CUDA_API_VERSION
	.align		4
        /*0000*/ 	.byte	0x04, 0x37
        /*0002*/ 	.short	(.L_18 - .L_17)
.L_17:
        /*0004*/ 	.word	0x00000082


	//----- nvinfo : EIATTR_KPARAM_INFO
	.align		4
.L_18:
        /*0008*/ 	.byte	0x04, 0x17
        /*000a*/ 	.short	(.L_20 - .L_19)
.L_19:
        /*000c*/ 	.word	0x00000000
        /*0010*/ 	.short	0x0000
        /*0012*/ 	.short	0x0070
        /*0014*/ 	.byte	0x00, 0xf0, 0x01, 0x10


	//----- nvinfo : EIATTR_SPARSE_MMA_MASK
	.align		4
.L_20:
        /*0018*/ 	.byte	0x03, 0x50
        /*001a*/ 	.short	0x0000


	//----- nvinfo : EIATTR_MAXREG_COUNT
	.align		4
        /*001c*/ 	.byte	0x03, 0x1b
        /*001e*/ 	.short	0x00a8


	//----- nvinfo : EIATTR_NUM_BARRIERS
	.align		4
        /*0020*/ 	.byte	0x02, 0x4c
        /*0022*/ 	.byte	0x01
	.zero		1


	//----- nvinfo : EIATTR_MERCURY_ISA_VERSION
	.align		4
        /*0024*/ 	.byte	0x03, 0x5f
        /*0026*/ 	.short	0x0101


	//----- nvinfo : EIATTR_INT_WARP_WIDE_INSTR_OFFSETS
	.align		4
        /*0028*/ 	.byte	0x04, 0x31
        /*002a*/ 	.short	(.L_22 - .L_21)


	//   ....[0]....
.L_21:
        /*002c*/ 	.word	0x00000b80


	//   ....[1]....
        /*0030*/ 	.word	0x00000bc0


	//   ....[2]....
        /*0034*/ 	.word	0x00000cf0


	//   ....[3]....
        /*0038*/ 	.word	0x00000d20


	//   ....[4]....
        /*003c*/ 	.word	0x00000d30


	//   ....[5]....
        /*0040*/ 	.word	0x00000d40


	//   ....[6]....
        /*0044*/ 	.word	0x00000dc0


	//   ....[7]....
        /*0048*/ 	.word	0x00000e10


	//   ....[8]....
        /*004c*/ 	.word	0x00002d00


	//----- nvinfo : EIATTR_COOP_GROUP_MASK_REGIDS
	.align		4
.L_22:
        /*0050*/ 	.byte	0x04, 0x29
        /*0052*/ 	.short	(.L_24 - .L_23)


	//   ....[0]....
.L_23:
        /*0054*/ 	.word	0xffffffff


	//   ....[1]....
        /*0058*/ 	.word	0xffffffff


	//   ....[2]....
        /*005c*/ 	.word	0xffffffff


	//   ....[3]....
        /*0060*/ 	.word	0xffffffff


	//   ....[4]....
        /*0064*/ 	.word	0xffffffff


	//   ....[5]....
        /*0068*/ 	.word	0xffffffff


	//   ....[6]....
        /*006c*/ 	.word	0xffffffff


	//----- nvinfo : EIATTR_COOP_GROUP_INSTR_OFFSETS
	.align		4
.L_24:
        /*0070*/ 	.byte	0x04, 0x28
        /*0072*/ 	.short	(.L_26 - .L_25)


	//   ....[0]....
.L_25:
        /*0074*/ 	.word	0x00000060


	//   ....[1]....
        /*0078*/ 	.word	0x00000070


	//   ....[2]....
        /*007c*/ 	.word	0x00000130


	//   ....[3]....
        /*0080*/ 	.word	0x00000980


	//   ....[4]....
        /*0084*/ 	.word	0x000009c0


	//   ....[5]....
        /*0088*/ 	.word	0x00000a40


	//   ....[6]....
        /*008c*/ 	.word	0x00000f80


	//----- nvinfo : EIATTR_REG_RECONFIG
	.align		4
.L_26:
        /*0090*/ 	.byte	0x01, 0x54
	.zero		2


	//----- nvinfo : EIATTR_MBARRIER_INSTR_OFFSETS
	.align		4
        /*0094*/ 	.byte	0x04, 0x39
        /*0096*/ 	.short	(.L_28 - .L_27)


	//   ....[0]....
.L_27:
        /*0098*/ 	.word	0x00000260
        /*009c*/ 	.word	0x000000ff
        /*00a0*/ 	.word	0x00000000
        /*00a4*/ 	.short	0x0100
        /*00a6*/ 	.byte	0x08
	.zero		1


	//   ....[1]....
        /*00a8*/ 	.word	0x00000270
        /*00ac*/ 	.word	0x000000ff
        /*00b0*/ 	.word	0x000001c0
        /*00b4*/ 	.short	0x0100
        /*00b6*/ 	.byte	0x08
	.zero		1


	//   ....[2]....
        /*00b8*/ 	.word	0x00000280
        /*00bc*/ 	.word	0x000000ff
        /*00c0*/ 	.word	0x00000008
        /*00c4*/ 	.short	0x0100
        /*00c6*/ 	.byte	0x08
	.zero		1


	//   ....[3]....
        /*00c8*/ 	.word	0x00000290
        /*00cc*/ 	.word	0x000000ff
        /*00d0*/ 	.word	0x000001c8
        /*00d4*/ 	.short	0x0100
        /*00d6*/ 	.byte	0x08
	.zero		1


	//   ....[4]....
        /*00d8*/ 	.word	0x000002a0
        /*00dc*/ 	.word	0x000000ff
        /*00e0*/ 	.word	0x00000010
        /*00e4*/ 	.short	0x0100
        /*00e6*/ 	.byte	0x08
	.zero		1


	//   ....[5]....
        /*00e8*/ 	.word	0x000002b0
        /*00ec*/ 	.word	0x000000ff
        /*00f0*/ 	.word	0x000001d0
        /*00f4*/ 	.short	0x0100
        /*00f6*/ 	.byte	0x08
	.zero		1


	//   ....[6]....
        /*00f8*/ 	.word	0x000002c0
        /*00fc*/ 	.word	0x000000ff
        /*0100*/ 	.word	0x00000018
        /*0104*/ 	.short	0x0100
        /*0106*/ 	.byte	0x08
	.zero		1


	//   ....[7]....
        /*0108*/ 	.word	0x000002d0
        /*010c*/ 	.word	0x000000ff
        /*0110*/ 	.word	0x000001d8
        /*0114*/ 	.short	0x0100
        /*0116*/ 	.byte	0x08
	.zero		1


	//   ....[8]....
        /*0118*/ 	.word	0x000002e0
        /*011c*/ 	.word	0x000000ff
        /*0120*/ 	.word	0x00000020
        /*0124*/ 	.short	0x0100
        /*0126*/ 	.byte	0x08
	.zero		1


	//   ....[9]....
        /*0128*/ 	.word	0x000002f0
        /*012c*/ 	.word	0x000000ff
        /*0130*/ 	.word	0x000001e0
        /*0134*/ 	.short	0x0100
        /*0136*/ 	.byte	0x08
	.zero		1


	//   ....[10]....
        /*0138*/ 	.word	0x00000300
        /*013c*/ 	.word	0x000000ff
        /*0140*/ 	.word	0x00000028
        /*0144*/ 	.short	0x0100
        /*0146*/ 	.byte	0x08
	.zero		1


	//   ....[11]....
        /*0148*/ 	.word	0x00000310
        /*014c*/ 	.word	0x000000ff
        /*0150*/ 	.word	0x000001e8
        /*0154*/ 	.short	0x0100
        /*0156*/ 	.byte	0x08
	.zero		1


	//   ....[12]....
        /*0158*/ 	.word	0x00000320
        /*015c*/ 	.word	0x000000ff
        /*0160*/ 	.word	0x00000030
        /*0164*/ 	.short	0x0100
        /*0166*/ 	.byte	0x08
	.zero		1


	//   ....[13]....
        /*0168*/ 	.word	0x00000330
        /*016c*/ 	.word	0x000000ff
        /*0170*/ 	.word	0x000001f0
        /*0174*/ 	.short	0x0100
        /*0176*/ 	.byte	0x08
	.zero		1


	//   ....[14]....
        /*0178*/ 	.word	0x00000340
        /*017c*/ 	.word	0x000000ff
        /*0180*/ 	.word	0x00000038
        /*0184*/ 	.short	0x0100
        /*0186*/ 	.byte	0x08
	.zero		1


	//   ....[15]....
        /*0188*/ 	.word	0x00000350
        /*018c*/ 	.word	0x000000ff
        /*0190*/ 	.word	0x000001f8
        /*0194*/ 	.short	0x0100
        /*0196*/ 	.byte	0x08
	.zero		1


	//   ....[16]....
        /*0198*/ 	.word	0x00000360
        /*019c*/ 	.word	0x000000ff
        /*01a0*/ 	.word	0x00000040
        /*01a4*/ 	.short	0x0100
        /*01a6*/ 	.byte	0x08
	.zero		1


	//   ....[17]....
        /*01a8*/ 	.word	0x00000370
        /*01ac*/ 	.word	0x000000ff
        /*01b0*/ 	.word	0x00000200
        /*01b4*/ 	.short	0x0100
        /*01b6*/ 	.byte	0x08
	.zero		1


	//   ....[18]....
        /*01b8*/ 	.word	0x00000380
        /*01bc*/ 	.word	0x000000ff
        /*01c0*/ 	.word	0x00000048
        /*01c4*/ 	.short	0x0100
        /*01c6*/ 	.byte	0x08
	.zero		1


	//   ....[19]....
        /*01c8*/ 	.word	0x00000390
        /*01cc*/ 	.word	0x000000ff
        /*01d0*/ 	.word	0x00000208
        /*01d4*/ 	.short	0x0100
        /*01d6*/ 	.byte	0x08
	.zero		1


	//   ....[20]....
        /*01d8*/ 	.word	0x000003a0
        /*01dc*/ 	.word	0x000000ff
        /*01e0*/ 	.word	0x00000050
        /*01e4*/ 	.short	0x0100
        /*01e6*/ 	.byte	0x08
	.zero		1


	//   ....[21]....
        /*01e8*/ 	.word	0x000003b0
        /*01ec*/ 	.word	0x000000ff
        /*01f0*/ 	.word	0x00000210
        /*01f4*/ 	.short	0x0100
        /*01f6*/ 	.byte	0x08
	.zero		1


	//   ....[22]....
        /*01f8*/ 	.word	0x000003c0
        /*01fc*/ 	.word	0x000000ff
        /*0200*/ 	.word	0x00000058
        /*0204*/ 	.short	0x0100
        /*0206*/ 	.byte	0x08
	.zero		1


	//   ....[23]....
        /*0208*/ 	.word	0x000003d0
        /*020c*/ 	.word	0x000000ff
        /*0210*/ 	.word	0x00000218
        /*0214*/ 	.short	0x0100
        /*0216*/ 	.byte	0x08
	.zero		1


	//   ....[24]....
        /*0218*/ 	.word	0x000003e0
        /*021c*/ 	.word	0x000000ff
        /*0220*/ 	.word	0x00000060
        /*0224*/ 	.short	0x0100
        /*0226*/ 	.byte	0x08
	.zero		1


	//   ....[25]....
        /*0228*/ 	.word	0x000003f0
        /*022c*/ 	.word	0x000000ff
        /*0230*/ 	.word	0x00000220
        /*0234*/ 	.short	0x0100
        /*0236*/ 	.byte	0x08
	.zero		1


	//   ....[26]....
        /*0238*/ 	.word	0x00000400
        /*023c*/ 	.word	0x000000ff
        /*0240*/ 	.word	0x00000068
        /*0244*/ 	.short	0x0100
        /*0246*/ 	.byte	0x08
	.zero		1


	//   ....[27]....
        /*0248*/ 	.word	0x00000410
        /*024c*/ 	.word	0x000000ff
        /*0250*/ 	.word	0x00000228
        /*0254*/ 	.short	0x0100
        /*0256*/ 	.byte	0x08
	.zero		1


	//   ....[28]....
        /*0258*/ 	.word	0x00000420
        /*025c*/ 	.word	0x000000ff
        /*0260*/ 	.word	0x00000070
        /*0264*/ 	.short	0x0100
        /*0266*/ 	.byte	0x08
	.zero		1


	//   ....[29]....
        /*0268*/ 	.word	0x00000430
        /*026c*/ 	.word	0x000000ff
        /*0270*/ 	.word	0x00000230
        /*0274*/ 	.short	0x0100
        /*0276*/ 	.byte	0x08
	.zero		1


	//   ....[30]....
        /*0278*/ 	.word	0x00000440
        /*027c*/ 	.word	0x000000ff
        /*0280*/ 	.word	0x00000078
        /*0284*/ 	.short	0x0100
        /*0286*/ 	.byte	0x08
	.zero		1


	//   ....[31]....
        /*0288*/ 	.word	0x00000450
        /*028c*/ 	.word	0x000000ff
        /*0290*/ 	.word	0x00000238
        /*0294*/ 	.short	0x0100
        /*0296*/ 	.byte	0x08
	.zero		1


	//   ....[32]....
        /*0298*/ 	.word	0x00000460
        /*029c*/ 	.word	0x000000ff
        /*02a0*/ 	.word	0x00000080
        /*02a4*/ 	.short	0x0100
        /*02a6*/ 	.byte	0x08
	.zero		1


	//   ....[33]....
        /*02a8*/ 	.word	0x00000470
        /*02ac*/ 	.word	0x000000ff
        /*02b0*/ 	.word	0x00000240
        /*02b4*/ 	.short	0x0100
        /*02b6*/ 	.byte	0x08
	.zero		1


	//   ....[34]....
        /*02b8*/ 	.word	0x00000480
        /*02bc*/ 	.word	0x000000ff
        /*02c0*/ 	.word	0x00000088
        /*02c4*/ 	.short	0x0100
        /*02c6*/ 	.byte	0x08
	.zero		1


	//   ....[35]....
        /*02c8*/ 	.word	0x00000490
        /*02cc*/ 	.word	0x000000ff
        /*02d0*/ 	.word	0x00000248
        /*02d4*/ 	.short	0x0100
        /*02d6*/ 	.byte	0x08
	.zero		1


	//   ....[36]....
        /*02d8*/ 	.word	0x000004a0
        /*02dc*/ 	.word	0x000000ff
        /*02e0*/ 	.word	0x00000090
        /*02e4*/ 	.short	0x0100
        /*02e6*/ 	.byte	0x08
	.zero		1


	//   ....[37]....
        /*02e8*/ 	.word	0x000004b0
        /*02ec*/ 	.word	0x000000ff
        /*02f0*/ 	.word	0x00000250
        /*02f4*/ 	.short	0x0100
        /*02f6*/ 	.byte	0x08
	.zero		1


	//   ....[38]....
        /*02f8*/ 	.word	0x000004c0
        /*02fc*/ 	.word	0x000000ff
        /*0300*/ 	.word	0x00000098
        /*0304*/ 	.short	0x0100
        /*0306*/ 	.byte	0x08
	.zero		1


	//   ....[39]....
        /*0308*/ 	.word	0x000004d0
        /*030c*/ 	.word	0x000000ff
        /*0310*/ 	.word	0x00000258
        /*0314*/ 	.short	0x0100
        /*0316*/ 	.byte	0x08
	.zero		1


	//   ....[40]....
        /*0318*/ 	.word	0x000004e0
        /*031c*/ 	.word	0x000000ff
        /*0320*/ 	.word	0x000000a0
        /*0324*/ 	.short	0x0100
        /*0326*/ 	.byte	0x08
	.zero		1


	//   ....[41]....
        /*0328*/ 	.word	0x000004f0
        /*032c*/ 	.word	0x000000ff
        /*0330*/ 	.word	0x00000260
        /*0334*/ 	.short	0x0100
        /*0336*/ 	.byte	0x08
	.zero		1


	//   ....[42]....
        /*0338*/ 	.word	0x00000500
        /*033c*/ 	.word	0x000000ff
        /*0340*/ 	.word	0x000000a8
        /*0344*/ 	.short	0x0100
        /*0346*/ 	.byte	0x08
	.zero		1


	//   ....[43]....
        /*0348*/ 	.word	0x00000510
        /*034c*/ 	.word	0x000000ff
        /*0350*/ 	.word	0x00000268
        /*0354*/ 	.short	0x0100
        /*0356*/ 	.byte	0x08
	.zero		1


	//   ....[44]....
        /*0358*/ 	.word	0x00000520
        /*035c*/ 	.word	0x000000ff
        /*0360*/ 	.word	0x000000b0
        /*0364*/ 	.short	0x0100
        /*0366*/ 	.byte	0x08
	.zero		1


	//   ....[45]....
        /*0368*/ 	.word	0x00000530
        /*036c*/ 	.word	0x000000ff
        /*0370*/ 	.word	0x00000270
        /*0374*/ 	.short	0x0100
        /*0376*/ 	.byte	0x08
	.zero		1


	//   ....[46]....
        /*0378*/ 	.word	0x00000540
        /*037c*/ 	.word	0x000000ff
        /*0380*/ 	.word	0x000000b8
        /*0384*/ 	.short	0x0100
        /*0386*/ 	.byte	0x08
	.zero		1


	//   ....[47]....
        /*0388*/ 	.word	0x00000550
        /*038c*/ 	.word	0x000000ff
        /*0390*/ 	.word	0x00000278
        /*0394*/ 	.short	0x0100
        /*0396*/ 	.byte	0x08
	.zero		1


	//   ....[48]....
        /*0398*/ 	.word	0x00000560
        /*039c*/ 	.word	0x000000ff
        /*03a0*/ 	.word	0x000000c0
        /*03a4*/ 	.short	0x0100
        /*03a6*/ 	.byte	0x08
	.zero		1


	//   ....[49]....
        /*03a8*/ 	.word	0x00000570
        /*03ac*/ 	.word	0x000000ff
        /*03b0*/ 	.word	0x00000280
        /*03b4*/ 	.short	0x0100
        /*03b6*/ 	.byte	0x08
	.zero		1


	//   ....[50]....
        /*03b8*/ 	.word	0x00000580
        /*03bc*/ 	.word	0x000000ff
        /*03c0*/ 	.word	0x000000c8
        /*03c4*/ 	.short	0x0100
        /*03c6*/ 	.byte	0x08
	.zero		1


	//   ....[51]....
        /*03c8*/ 	.word	0x00000590
        /*03cc*/ 	.word	0x000000ff
        /*03d0*/ 	.word	0x00000288
        /*03d4*/ 	.short	0x0100
        /*03d6*/ 	.byte	0x08
	.zero		1


	//   ....[52]....
        /*03d8*/ 	.word	0x000005a0
        /*03dc*/ 	.word	0x000000ff
        /*03e0*/ 	.word	0x000000d0
        /*03e4*/ 	.short	0x0100
        /*03e6*/ 	.byte	0x08
	.zero		1


	//   ....[53]....
        /*03e8*/ 	.word	0x000005b0
        /*03ec*/ 	.word	0x000000ff
        /*03f0*/ 	.word	0x00000290
        /*03f4*/ 	.short	0x0100
        /*03f6*/ 	.byte	0x08
	.zero		1


	//   ....[54]....
        /*03f8*/ 	.word	0x000005c0
        /*03fc*/ 	.word	0x000000ff
        /*0400*/ 	.word	0x000000d8
        /*0404*/ 	.short	0x0100
        /*0406*/ 	.byte	0x08
	.zero		1


	//   ....[55]....
        /*0408*/ 	.word	0x000005d0
        /*040c*/ 	.word	0x000000ff
        /*0410*/ 	.word	0x00000298
        /*0414*/ 	.short	0x0100
        /*0416*/ 	.byte	0x08
	.zero		1


	//   ....[56]....
        /*0418*/ 	.word	0x000005e0
        /*041c*/ 	.word	0x000000ff
        /*0420*/ 	.word	0x000000e0
        /*0424*/ 	.short	0x0100
        /*0426*/ 	.byte	0x08
	.zero		1


	//   ....[57]....
        /*0428*/ 	.word	0x000005f0
        /*042c*/ 	.word	0x000000ff
        /*0430*/ 	.word	0x000002a0
        /*0434*/ 	.short	0x0100
        /*0436*/ 	.byte	0x08
	.zero		1


	//   ....[58]....
        /*0438*/ 	.word	0x00000600
        /*043c*/ 	.word	0x000000ff
        /*0440*/ 	.word	0x000000e8
        /*0444*/ 	.short	0x0100
        /*0446*/ 	.byte	0x08
	.zero		1


	//   ....[59]....
        /*0448*/ 	.word	0x00000610
        /*044c*/ 	.word	0x000000ff
        /*0450*/ 	.word	0x000002a8
        /*0454*/ 	.short	0x0100
        /*0456*/ 	.byte	0x08
	.zero		1


	//   ....[60]....
        /*0458*/ 	.word	0x00000620
        /*045c*/ 	.word	0x000000ff
        /*0460*/ 	.word	0x000000f0
        /*0464*/ 	.short	0x0100
        /*0466*/ 	.byte	0x08
	.zero		1


	//   ....[61]....
        /*0468*/ 	.word	0x00000630
        /*046c*/ 	.word	0x000000ff
        /*0470*/ 	.word	0x000002b0
        /*0474*/ 	.short	0x0100
        /*0476*/ 	.byte	0x08
	.zero		1


	//   ....[62]....
        /*0478*/ 	.word	0x00000640
        /*047c*/ 	.word	0x000000ff
        /*0480*/ 	.word	0x000000f8
        /*0484*/ 	.short	0x0100
        /*0486*/ 	.byte	0x08
	.zero		1


	//   ....[63]....
        /*0488*/ 	.word	0x00000650
        /*048c*/ 	.word	0x000000ff
        /*0490*/ 	.word	0x000002b8
        /*0494*/ 	.short	0x0100
        /*0496*/ 	.byte	0x08
	.zero		1


	//   ....[64]....
        /*0498*/ 	.word	0x00000660
        /*049c*/ 	.word	0x000000ff
        /*04a0*/ 	.word	0x00000100
        /*04a4*/ 	.short	0x0100
        /*04a6*/ 	.byte	0x08
	.zero		1


	//   ....[65]....
        /*04a8*/ 	.word	0x00000670
        /*04ac*/ 	.word	0x000000ff
        /*04b0*/ 	.word	0x000002c0
        /*04b4*/ 	.short	0x0100
        /*04b6*/ 	.byte	0x08
	.zero		1


	//   ....[66]....
        /*04b8*/ 	.word	0x00000680
        /*04bc*/ 	.word	0x000000ff
        /*04c0*/ 	.word	0x00000108
        /*04c4*/ 	.short	0x0100
        /*04c6*/ 	.byte	0x08
	.zero		1


	//   ....[67]....
        /*04c8*/ 	.word	0x00000690
        /*04cc*/ 	.word	0x000000ff
        /*04d0*/ 	.word	0x000002c8
        /*04d4*/ 	.short	0x0100
        /*04d6*/ 	.byte	0x08
	.zero		1


	//   ....[68]....
        /*04d8*/ 	.word	0x000006a0
        /*04dc*/ 	.word	0x000000ff
        /*04e0*/ 	.word	0x00000110
        /*04e4*/ 	.short	0x0100
        /*04e6*/ 	.byte	0x08
	.zero		1


	//   ....[69]....
        /*04e8*/ 	.word	0x000006b0
        /*04ec*/ 	.word	0x000000ff
        /*04f0*/ 	.word	0x000002d0
        /*04f4*/ 	.short	0x0100
        /*04f6*/ 	.byte	0x08
	.zero		1


	//   ....[70]....
        /*04f8*/ 	.word	0x000006c0
        /*04fc*/ 	.word	0x000000ff
        /*0500*/ 	.word	0x00000118
        /*0504*/ 	.short	0x0100
        /*0506*/ 	.byte	0x08
	.zero		1


	//   ....[71]....
        /*0508*/ 	.word	0x000006d0
        /*050c*/ 	.word	0x000000ff
        /*0510*/ 	.word	0x000002d8
        /*0514*/ 	.short	0x0100
        /*0516*/ 	.byte	0x08
	.zero		1


	//   ....[72]....
        /*0518*/ 	.word	0x000006e0
        /*051c*/ 	.word	0x000000ff
        /*0520*/ 	.word	0x00000120
        /*0524*/ 	.short	0x0100
        /*0526*/ 	.byte	0x08
	.zero		1


	//   ....[73]....
        /*0528*/ 	.word	0x000006f0
        /*052c*/ 	.word	0x000000ff
        /*0530*/ 	.word	0x000002e0
        /*0534*/ 	.short	0x0100
        /*0536*/ 	.byte	0x08
	.zero		1


	//   ....[74]....
        /*0538*/ 	.word	0x00000700
        /*053c*/ 	.word	0x000000ff
        /*0540*/ 	.word	0x00000128
        /*0544*/ 	.short	0x0100
        /*0546*/ 	.byte	0x08
	.zero		1


	//   ....[75]....
        /*0548*/ 	.word	0x00000710
        /*054c*/ 	.word	0x000000ff
        /*0550*/ 	.word	0x000002e8
        /*0554*/ 	.short	0x0100
        /*0556*/ 	.byte	0x08
	.zero		1


	//   ....[76]....
        /*0558*/ 	.word	0x00000720
        /*055c*/ 	.word	0x000000ff
        /*0560*/ 	.word	0x00000130
        /*0564*/ 	.short	0x0100
        /*0566*/ 	.byte	0x08
	.zero		1


	//   ....[77]....
        /*0568*/ 	.word	0x00000730
        /*056c*/ 	.word	0x000000ff
        /*0570*/ 	.word	0x000002f0
        /*0574*/ 	.short	0x0100
        /*0576*/ 	.byte	0x08
	.zero		1


	//   ....[78]....
        /*0578*/ 	.word	0x00000740
        /*057c*/ 	.word	0x000000ff
        /*0580*/ 	.word	0x00000138
        /*0584*/ 	.short	0x0100
        /*0586*/ 	.byte	0x08
	.zero		1


	//   ....[79]....
        /*0588*/ 	.word	0x00000750
        /*058c*/ 	.word	0x000000ff
        /*0590*/ 	.word	0x000002f8
        /*0594*/ 	.short	0x0100
        /*0596*/ 	.byte	0x08
	.zero		1


	//   ....[80]....
        /*0598*/ 	.word	0x00000760
        /*059c*/ 	.word	0x000000ff
        /*05a0*/ 	.word	0x00000140
        /*05a4*/ 	.short	0x0100
        /*05a6*/ 	.byte	0x08
	.zero		1


	//   ....[81]....
        /*05a8*/ 	.word	0x00000770
        /*05ac*/ 	.word	0x000000ff
        /*05b0*/ 	.word	0x00000300
        /*05b4*/ 	.short	0x0100
        /*05b6*/ 	.byte	0x08
	.zero		1


	//   ....[82]....
        /*05b8*/ 	.word	0x00000780
        /*05bc*/ 	.word	0x000000ff
        /*05c0*/ 	.word	0x00000148
        /*05c4*/ 	.short	0x0100
        /*05c6*/ 	.byte	0x08
	.zero		1


	//   ....[83]....
        /*05c8*/ 	.word	0x00000790
        /*05cc*/ 	.word	0x000000ff
        /*05d0*/ 	.word	0x00000308
        /*05d4*/ 	.short	0x0100
        /*05d6*/ 	.byte	0x08
	.zero		1


	//   ....[84]....
        /*05d8*/ 	.word	0x000007a0
        /*05dc*/ 	.word	0x000000ff
        /*05e0*/ 	.word	0x00000150
        /*05e4*/ 	.short	0x0100
        /*05e6*/ 	.byte	0x08
	.zero		1


	//   ....[85]....
        /*05e8*/ 	.word	0x000007b0
        /*05ec*/ 	.word	0x000000ff
        /*05f0*/ 	.word	0x00000310
        /*05f4*/ 	.short	0x0100
        /*05f6*/ 	.byte	0x08
	.zero		1


	//   ....[86]....
        /*05f8*/ 	.word	0x000007c0
        /*05fc*/ 	.word	0x000000ff
        /*0600*/ 	.word	0x00000158
        /*0604*/ 	.short	0x0100
        /*0606*/ 	.byte	0x08
	.zero		1


	//   ....[87]....
        /*0608*/ 	.word	0x000007d0
        /*060c*/ 	.word	0x000000ff
        /*0610*/ 	.word	0x00000318
        /*0614*/ 	.short	0x0100
        /*0616*/ 	.byte	0x08
	.zero		1


	//   ....[88]....
        /*0618*/ 	.word	0x000007e0
        /*061c*/ 	.word	0x000000ff
        /*0620*/ 	.word	0x00000160
        /*0624*/ 	.short	0x0100
        /*0626*/ 	.byte	0x08
	.zero		1


	//   ....[89]....
        /*0628*/ 	.word	0x000007f0
        /*062c*/ 	.word	0x000000ff
        /*0630*/ 	.word	0x00000320
        /*0634*/ 	.short	0x0100
        /*0636*/ 	.byte	0x08
	.zero		1


	//   ....[90]....
        /*0638*/ 	.word	0x00000800
        /*063c*/ 	.word	0x000000ff
        /*0640*/ 	.word	0x00000168
        /*0644*/ 	.short	0x0100
        /*0646*/ 	.byte	0x08
	.zero		1


	//   ....[91]....
        /*0648*/ 	.word	0x00000810
        /*064c*/ 	.word	0x000000ff
        /*0650*/ 	.word	0x00000328
        /*0654*/ 	.short	0x0100
        /*0656*/ 	.byte	0x08
	.zero		1


	//   ....[92]....
        /*0658*/ 	.word	0x00000820
        /*065c*/ 	.word	0x000000ff
        /*0660*/ 	.word	0x00000170
        /*0664*/ 	.short	0x0100
        /*0666*/ 	.byte	0x08
	.zero		1


	//   ....[93]....
        /*0668*/ 	.word	0x00000830
        /*066c*/ 	.word	0x000000ff
        /*0670*/ 	.word	0x00000330
        /*0674*/ 	.short	0x0100
        /*0676*/ 	.byte	0x08
	.zero		1


	//   ....[94]....
        /*0678*/ 	.word	0x00000840
        /*067c*/ 	.word	0x000000ff
        /*0680*/ 	.word	0x00000178
        /*0684*/ 	.short	0x0100
        /*0686*/ 	.byte	0x08
	.zero		1


	//   ....[95]....
        /*0688*/ 	.word	0x00000850
        /*068c*/ 	.word	0x000000ff
        /*0690*/ 	.word	0x00000338
        /*0694*/ 	.short	0x0100
        /*0696*/ 	.byte	0x08
	.zero		1


	//   ....[96]....
        /*0698*/ 	.word	0x00000860
        /*069c*/ 	.word	0x000000ff
        /*06a0*/ 	.word	0x00000180
        /*06a4*/ 	.short	0x0100
        /*06a6*/ 	.byte	0x08
	.zero		1


	//   ....[97]....
        /*06a8*/ 	.word	0x00000870
        /*06ac*/ 	.word	0x000000ff
        /*06b0*/ 	.word	0x00000340
        /*06b4*/ 	.short	0x0100
        /*06b6*/ 	.byte	0x08
	.zero		1


	//   ....[98]....
        /*06b8*/ 	.word	0x00000880
        /*06bc*/ 	.word	0x000000ff
        /*06c0*/ 	.word	0x00000188
        /*06c4*/ 	.short	0x0100
        /*06c6*/ 	.byte	0x08
	.zero		1


	//   ....[99]....
        /*06c8*/ 	.word	0x00000890
        /*06cc*/ 	.word	0x000000ff
        /*06d0*/ 	.word	0x00000348
        /*06d4*/ 	.short	0x0100
        /*06d6*/ 	.byte	0x08
	.zero		1


	//   ....[100]....
        /*06d8*/ 	.word	0x000008a0
        /*06dc*/ 	.word	0x000000ff
        /*06e0*/ 	.word	0x00000190
        /*06e4*/ 	.short	0x0100
        /*06e6*/ 	.byte	0x08
	.zero		1


	//   ....[101]....
        /*06e8*/ 	.word	0x000008b0
        /*06ec*/ 	.word	0x000000ff
        /*06f0*/ 	.word	0x00000350
        /*06f4*/ 	.short	0x0100
        /*06f6*/ 	.byte	0x08
	.zero		1


	//   ....[102]....
        /*06f8*/ 	.word	0x000008c0
        /*06fc*/ 	.word	0x000000ff
        /*0700*/ 	.word	0x00000198
        /*0704*/ 	.short	0x0100
        /*0706*/ 	.byte	0x08
	.zero		1


	//   ....[103]....
        /*0708*/ 	.word	0x000008d0
        /*070c*/ 	.word	0x000000ff
        /*0710*/ 	.word	0x00000358
        /*0714*/ 	.short	0x0100
        /*0716*/ 	.byte	0x08
	.zero		1


	//   ....[104]....
        /*0718*/ 	.word	0x000008e0
        /*071c*/ 	.word	0x000000ff
        /*0720*/ 	.word	0x000001a0
        /*0724*/ 	.short	0x0100
        /*0726*/ 	.byte	0x08
	.zero		1


	//   ....[105]....
        /*0728*/ 	.word	0x000008f0
        /*072c*/ 	.word	0x000000ff
        /*0730*/ 	.word	0x00000360
        /*0734*/ 	.short	0x0100
        /*0736*/ 	.byte	0x08
	.zero		1


	//   ....[106]....
        /*0738*/ 	.word	0x00000900
        /*073c*/ 	.word	0x000000ff
        /*0740*/ 	.word	0x000001a8
        /*0744*/ 	.short	0x0100
        /*0746*/ 	.byte	0x08
	.zero		1


	//   ....[107]....
        /*0748*/ 	.word	0x00000910
        /*074c*/ 	.word	0x000000ff
        /*0750*/ 	.word	0x00000368
        /*0754*/ 	.short	0x0100
        /*0756*/ 	.byte	0x08
	.zero		1


	//   ....[108]....
        /*0758*/ 	.word	0x00000920
        /*075c*/ 	.word	0x000000ff
        /*0760*/ 	.word	0x000001b0
        /*0764*/ 	.short	0x0100
        /*0766*/ 	.byte	0x08
	.zero		1


	//   ....[109]....
        /*0768*/ 	.word	0x00000930
        /*076c*/ 	.word	0x000000ff
        /*0770*/ 	.word	0x00000370
        /*0774*/ 	.short	0x0100
        /*0776*/ 	.byte	0x08
	.zero		1


	//   ....[110]....
        /*0778*/ 	.word	0x00000940
        /*077c*/ 	.word	0x000000ff
        /*0780*/ 	.word	0x000001b8
        /*0784*/ 	.short	0x0100
        /*0786*/ 	.byte	0x08
	.zero		1


	//   ....[111]....
        /*0788*/ 	.word	0x00000950
        /*078c*/ 	.word	0x000000ff
        /*0790*/ 	.word	0x00000378
        /*0794*/ 	.short	0x0100
        /*0796*/ 	.byte	0x08
	.zero		1


	//   ....[112]....
        /*0798*/ 	.word	0x00000e40
        /*079c*/ 	.word	0x000000ff
        /*07a0*/ 	.word	0x000003b0
        /*07a4*/ 	.short	0x0100
        /*07a6*/ 	.byte	0x08
	.zero		1


	//   ....[113]....
        /*07a8*/ 	.word	0x00000ed0
        /*07ac*/ 	.word	0x000000ff
        /*07b0*/ 	.word	0x000003b8
        /*07b4*/ 	.short	0x0100
        /*07b6*/ 	.byte	0x08
	.zero		1


	//   ....[114]....
        /*07b8*/ 	.word	0x00000f00
        /*07bc*/ 	.word	0x000000ff
        /*07c0*/ 	.word	0x00000390
        /*07c4*/ 	.short	0x0100
        /*07c6*/ 	.byte	0x09
	.zero		1


	//   ....[115]....
        /*07c8*/ 	.word	0x00000f10
        /*07cc*/ 	.word	0x000000ff
        /*07d0*/ 	.word	0x00000398
        /*07d4*/ 	.short	0x0100
        /*07d6*/ 	.byte	0x09
	.zero		1


	//   ....[116]....
        /*07d8*/ 	.word	0x00000f20
        /*07dc*/ 	.word	0x000000ff
        /*07e0*/ 	.word	0x000003a0
        /*07e4*/ 	.short	0x0100
        /*07e6*/ 	.byte	0x09
	.zero		1


	//   ....[117]....
        /*07e8*/ 	.word	0x00000f30
        /*07ec*/ 	.word	0x000000ff
        /*07f0*/ 	.word	0x000003a8
        /*07f4*/ 	.short	0x0100
        /*07f6*/ 	.byte	0x09
	.zero		1


	//   ....[118]....
        /*07f8*/ 	.word	0x00001d10
        /*07fc*/ 	.word	0x000000ff
        /*0800*/ 	.word	0xfffffff8
        /*0804*/ 	.short	0x010a
        /*0806*/ 	.byte	0x0f
	.zero		1


	//   ....[119]....
        /*0808*/ 	.word	0x00001ff0
        /*080c*/ 	.word	0x000000ff
        /*0810*/ 	.word	0x00000000
        /*0814*/ 	.short	0x010a
        /*0816*/ 	.byte	0x06
	.zero		1


	//   ....[120]....
        /*0818*/ 	.word	0x00002030
        /*081c*/ 	.word	0x000000ff
        /*0820*/ 	.word	0x00000000
        /*0824*/ 	.short	0x010a
        /*0826*/ 	.byte	0x06
	.zero		1


	//   ....[121]....
        /*0828*/ 	.word	0x00002560
        /*082c*/ 	.word	0x000000ff
        /*0830*/ 	.word	0x00000000
        /*0834*/ 	.short	0x010a
        /*0836*/ 	.byte	0x09
	.zero		1


	//   ....[122]....
        /*0838*/ 	.word	0x000025a0
        /*083c*/ 	.word	0x000000ff
        /*0840*/ 	.word	0x00000000
        /*0844*/ 	.short	0x010a
        /*0846*/ 	.byte	0x09
	.zero		1


	//   ....[123]....
        /*0848*/ 	.word	0x00002930
        /*084c*/ 	.word	0x00000013
        /*0850*/ 	.word	0x00000000
        /*0854*/ 	.short	0x0101
        /*0856*/ 	.byte	0x3f
	.zero		1


	//   ....[124]....
        /*0858*/ 	.word	0x00002ca0
        /*085c*/ 	.word	0x0000000f
        /*0860*/ 	.word	0x00000000
        /*0864*/ 	.short	0x0101
        /*0866*/ 	.byte	0x17
	.zero		1


	//   ....[125]....
        /*0868*/ 	.word	0x00002db0
        /*086c*/ 	.word	0x0000000f
        /*0870*/ 	.word	0x00000000
        /*0874*/ 	.short	0x0101
        /*0876*/ 	.byte	0x3f
	.zero		1


	//   ....[126]....
        /*0878*/ 	.word	0x00002e60
        /*087c*/ 	.word	0x000000ff
        /*0880*/ 	.word	0x00000008
        /*0884*/ 	.short	0x010a
        /*0886*/ 	.byte	0x0f
	.zero		1


	//   ....[127]....
        /*0888*/ 	.word	0x000056c0
        /*088c*/ 	.word	0x00000004
        /*0890*/ 	.word	0x00000000
        /*0894*/ 	.short	0x0101
        /*0896*/ 	.byte	0x17
	.zero		1


	//   ....[128]....
        /*0898*/ 	.word	0x00005fe0
        /*089c*/ 	.word	0x00000013
        /*08a0*/ 	.word	0x000001c0
        /*08a4*/ 	.short	0x010a
        /*08a6*/ 	.byte	0x3f
	.zero		1


	//   ....[129]....
        /*08a8*/ 	.word	0x00006390
        /*08ac*/ 	.word	0x00000004
        /*08b0*/ 	.word	0x000003b8
        /*08b4*/ 	.short	0x0101
        /*08b6*/ 	.byte	0x3f
	.zero		1


	//   ....[130]....
        /*08b8*/ 	.word	0x00006ac0
        /*08bc*/ 	.word	0x00000005
        /*08c0*/ 	.word	0x00000000
        /*08c4*/ 	.short	0x010a
        /*08c6*/ 	.byte	0x3f
	.zero		1


	//   ....[131]....
        /*08c8*/ 	.word	0x00006b40
        /*08cc*/ 	.word	0x00000007
        /*08d0*/ 	.word	0x00000000
        /*08d4*/ 	.short	0x010a
        /*08d6*/ 	.byte	0x3f
	.zero		1


	//   ....[132]....
        /*08d8*/ 	.word	0x00006bd0
        /*08dc*/ 	.word	0x00000006
        /*08e0*/ 	.word	0x00000000
        /*08e4*/ 	.short	0x010a
        /*08e6*/ 	.byte	0x3f
	.zero		1


	//   ....[133]....
        /*08e8*/ 	.word	0x00006c60
        /*08ec*/ 	.word	0x00000009
        /*08f0*/ 	.word	0x00000000
        /*08f4*/ 	.short	0x010a
        /*08f6*/ 	.byte	0x3f
	.zero		1


	//   ....[134]....
        /*08f8*/ 	.word	0x00006cf0
        /*08fc*/ 	.word	0x00000006
        /*0900*/ 	.word	0x00000000
        /*0904*/ 	.short	0x010a
        /*0906*/ 	.byte	0x3f
	.zero		1


	//   ....[135]....
        /*0908*/ 	.word	0x00006d80
        /*090c*/ 	.word	0x00000009
        /*0910*/ 	.word	0x00000000
        /*0914*/ 	.short	0x010a
        /*0916*/ 	.byte	0x3f
	.zero		1


	//   ....[136]....
        /*0918*/ 	.word	0x00006e10
        /*091c*/ 	.word	0x00000006
        /*0920*/ 	.word	0x00000000
        /*0924*/ 	.short	0x010a
        /*0926*/ 	.byte	0x3f
	.zero		1


	//   ....[137]....
        /*0928*/ 	.word	0x00006ea0
        /*092c*/ 	.word	0x00000009
        /*0930*/ 	.word	0x00000000
        /*0934*/ 	.short	0x010a
        /*0936*/ 	.byte	0x3f
	.zero		1


	//   ....[138]....
        /*0938*/ 	.word	0x00006f30
        /*093c*/ 	.word	0x00000006
        /*0940*/ 	.word	0x00000000
        /*0944*/ 	.short	0x010a
        /*0946*/ 	.byte	0x3f
	.zero		1


	//   ....[139]....
        /*0948*/ 	.word	0x00006fc0
        /*094c*/ 	.word	0x00000009
        /*0950*/ 	.word	0x00000000
        /*0954*/ 	.short	0x010a
        /*0956*/ 	.byte	0x3f
	.zero		1


	//   ....[140]....
        /*0958*/ 	.word	0x00007050
        /*095c*/ 	.word	0x00000006
        /*0960*/ 	.word	0x00000000
        /*0964*/ 	.short	0x010a
        /*0966*/ 	.byte	0x3f
	.zero		1


	//   ....[141]....
        /*0968*/ 	.word	0x000070e0
        /*096c*/ 	.word	0x00000009
        /*0970*/ 	.word	0x00000000
        /*0974*/ 	.short	0x010a
        /*0976*/ 	.byte	0x3f
	.zero		1


	//   ....[142]....
        /*0978*/ 	.word	0x00007170
        /*097c*/ 	.word	0x00000006
        /*0980*/ 	.word	0x00000000
        /*0984*/ 	.short	0x010a
        /*0986*/ 	.byte	0x3f
	.zero		1


	//   ....[143]....
        /*0988*/ 	.word	0x00007200
        /*098c*/ 	.word	0x00000009
        /*0990*/ 	.word	0x00000000
        /*0994*/ 	.short	0x010a
        /*0996*/ 	.byte	0x3f
	.zero		1


	//   ....[144]....
        /*0998*/ 	.word	0x00007290
        /*099c*/ 	.word	0x00000006
        /*09a0*/ 	.word	0x00000000
        /*09a4*/ 	.short	0x010a
        /*09a6*/ 	.byte	0x3f
	.zero		1


	//   ....[145]....
        /*09a8*/ 	.word	0x00007320
        /*09ac*/ 	.word	0x00000009
        /*09b0*/ 	.word	0x00000000
        /*09b4*/ 	.short	0x010a
        /*09b6*/ 	.byte	0x3f
	.zero		1


	//   ....[146]....
        /*09b8*/ 	.word	0x000073b0
        /*09bc*/ 	.word	0x00000006
        /*09c0*/ 	.word	0x00000000
        /*09c4*/ 	.short	0x010a
        /*09c6*/ 	.byte	0x3f
	.zero		1


	//   ....[147]....
        /*09c8*/ 	.word	0x00007440
        /*09cc*/ 	.word	0x00000009
        /*09d0*/ 	.word	0x00000000
        /*09d4*/ 	.short	0x010a
        /*09d6*/ 	.byte	0x3f
	.zero		1


	//   ....[148]....
        /*09d8*/ 	.word	0x000074d0
        /*09dc*/ 	.word	0x00000006
        /*09e0*/ 	.word	0x00000000
        /*09e4*/ 	.short	0x010a
        /*09e6*/ 	.byte	0x3f
	.zero		1


	//   ....[149]....
        /*09e8*/ 	.word	0x00007560
        /*09ec*/ 	.word	0x00000009
        /*09f0*/ 	.word	0x00000000
        /*09f4*/ 	.short	0x010a
        /*09f6*/ 	.byte	0x3f
	.zero		1


	//   ....[150]....
        /*09f8*/ 	.word	0x000075f0
        /*09fc*/ 	.word	0x00000006
        /*0a00*/ 	.word	0x00000000
        /*0a04*/ 	.short	0x010a
        /*0a06*/ 	.byte	0x3f
	.zero		1


	//   ....[151]....
        /*0a08*/ 	.word	0x00007680
        /*0a0c*/ 	.word	0x00000009
        /*0a10*/ 	.word	0x00000000
        /*0a14*/ 	.short	0x010a
        /*0a16*/ 	.byte	0x3f
	.zero		1


	//   ....[152]....
        /*0a18*/ 	.word	0x00007710
        /*0a1c*/ 	.word	0x00000006
        /*0a20*/ 	.word	0x00000000
        /*0a24*/ 	.short	0x010a
        /*0a26*/ 	.byte	0x3f
	.zero		1


	//   ....[153]....
        /*0a28*/ 	.word	0x000077a0
        /*0a2c*/ 	.word	0x00000009
        /*0a30*/ 	.word	0x00000000
        /*0a34*/ 	.short	0x010a
        /*0a36*/ 	.byte	0x3f
	.zero		1


	//   ....[154]....
        /*0a38*/ 	.word	0x00007830
        /*0a3c*/ 	.word	0x00000006
        /*0a40*/ 	.word	0x00000000
        /*0a44*/ 	.short	0x010a
        /*0a46*/ 	.byte	0x3f
	.zero		1


	//   ....[155]....
        /*0a48*/ 	.word	0x000078c0
        /*0a4c*/ 	.word	0x00000009
        /*0a50*/ 	.word	0x00000000
        /*0a54*/ 	.short	0x010a
        /*0a56*/ 	.byte	0x3f
	.zero		1


	//   ....[156]....
        /*0a58*/ 	.word	0x00007950
        /*0a5c*/ 	.word	0x00000006
        /*0a60*/ 	.word	0x00000000
        /*0a64*/ 	.short	0x010a
        /*0a66*/ 	.byte	0x3f
	.zero		1


	//   ....[157]....
        /*0a68*/ 	.word	0x000079e0
        /*0a6c*/ 	.word	0x00000009
        /*0a70*/ 	.word	0x00000000
        /*0a74*/ 	.short	0x010a
        /*0a76*/ 	.byte	0x3f
	.zero		1


	//   ....[158]....
        /*0a78*/ 	.word	0x00007a70
        /*0a7c*/ 	.word	0x00000006
        /*0a80*/ 	.word	0x00000000
        /*0a84*/ 	.short	0x010a
        /*0a86*/ 	.byte	0x3f
	.zero		1


	//   ....[159]....
        /*0a88*/ 	.word	0x00007b00
        /*0a8c*/ 	.word	0x00000009
        /*0a90*/ 	.word	0x00000000
        /*0a94*/ 	.short	0x010a
        /*0a96*/ 	.byte	0x3f
	.zero		1


	//   ....[160]....
        /*0a98*/ 	.word	0x00007b90
        /*0a9c*/ 	.word	0x00000006
        /*0aa0*/ 	.word	0x00000000
        /*0aa4*/ 	.short	0x010a
        /*0aa6*/ 	.byte	0x3f
	.zero		1


	//   ....[161]....
        /*0aa8*/ 	.word	0x00007c20
        /*0aac*/ 	.word	0x00000009
        /*0ab0*/ 	.word	0x00000000
        /*0ab4*/ 	.short	0x010a
        /*0ab6*/ 	.byte	0x3f
	.zero		1


	//   ....[162]....
        /*0ab8*/ 	.word	0x00007cb0
        /*0abc*/ 	.word	0x00000006
        /*0ac0*/ 	.word	0x00000000
        /*0ac4*/ 	.short	0x010a
        /*0ac6*/ 	.byte	0x3f
	.zero		1


	//   ....[163]....
        /*0ac8*/ 	.word	0x00007d40
        /*0acc*/ 	.word	0x00000009
        /*0ad0*/ 	.word	0x00000000
        /*0ad4*/ 	.short	0x010a
        /*0ad6*/ 	.byte	0x3f
	.zero		1


	//   ....[164]....
        /*0ad8*/ 	.word	0x00007dd0
        /*0adc*/ 	.word	0x00000006
        /*0ae0*/ 	.word	0x00000000
        /*0ae4*/ 	.short	0x010a
        /*0ae6*/ 	.byte	0x3f
	.zero		1


	//   ....[165]....
        /*0ae8*/ 	.word	0x00007e60
        /*0aec*/ 	.word	0x00000009
        /*0af0*/ 	.word	0x00000000
        /*0af4*/ 	.short	0x010a
        /*0af6*/ 	.byte	0x3f
	.zero		1


	//   ....[166]....
        /*0af8*/ 	.word	0x00007ef0
        /*0afc*/ 	.word	0x00000006
        /*0b00*/ 	.word	0x00000000
        /*0b04*/ 	.short	0x010a
        /*0b06*/ 	.byte	0x3f
	.zero		1


	//   ....[167]....
        /*0b08*/ 	.word	0x00007f80
        /*0b0c*/ 	.word	0x00000009
        /*0b10*/ 	.word	0x00000000
        /*0b14*/ 	.short	0x010a
        /*0b16*/ 	.byte	0x3f
	.zero		1


	//   ....[168]....
        /*0b18*/ 	.word	0x00008010
        /*0b1c*/ 	.word	0x00000006
        /*0b20*/ 	.word	0x00000000
        /*0b24*/ 	.short	0x010a
        /*0b26*/ 	.byte	0x3f
	.zero		1


	//   ....[169]....
        /*0b28*/ 	.word	0x000080a0
        /*0b2c*/ 	.word	0x00000009
        /*0b30*/ 	.word	0x00000000
        /*0b34*/ 	.short	0x010a
        /*0b36*/ 	.byte	0x3f
	.zero		1


	//   ....[170]....
        /*0b38*/ 	.word	0x00008130
        /*0b3c*/ 	.word	0x00000006
        /*0b40*/ 	.word	0x00000000
        /*0b44*/ 	.short	0x010a
        /*0b46*/ 	.byte	0x3f
	.zero		1


	//   ....[171]....
        /*0b48*/ 	.word	0x000081c0
        /*0b4c*/ 	.word	0x00000009
        /*0b50*/ 	.word	0x00000000
        /*0b54*/ 	.short	0x010a
        /*0b56*/ 	.byte	0x3f
	.zero		1


	//   ....[172]....
        /*0b58*/ 	.word	0x00008250
        /*0b5c*/ 	.word	0x00000006
        /*0b60*/ 	.word	0x00000000
        /*0b64*/ 	.short	0x010a
        /*0b66*/ 	.byte	0x3f
	.zero		1


	//   ....[173]....
        /*0b68*/ 	.word	0x000082e0
        /*0b6c*/ 	.word	0x00000009
        /*0b70*/ 	.word	0x00000000
        /*0b74*/ 	.short	0x010a
        /*0b76*/ 	.byte	0x3f
	.zero		1


	//   ....[174]....
        /*0b78*/ 	.word	0x00008370
        /*0b7c*/ 	.word	0x00000006
        /*0b80*/ 	.word	0x00000000
        /*0b84*/ 	.short	0x010a
        /*0b86*/ 	.byte	0x3f
	.zero		1


	//   ....[175]....
        /*0b88*/ 	.word	0x00008400
        /*0b8c*/ 	.word	0x00000009
        /*0b90*/ 	.word	0x00000000
        /*0b94*/ 	.short	0x010a
        /*0b96*/ 	.byte	0x3f
	.zero		1


	//   ....[176]....
        /*0b98*/ 	.word	0x00008490
        /*0b9c*/ 	.word	0x00000006
        /*0ba0*/ 	.word	0x00000000
        /*0ba4*/ 	.short	0x010a
        /*0ba6*/ 	.byte	0x3f
	.zero		1


	//   ....[177]....
        /*0ba8*/ 	.word	0x00008520
        /*0bac*/ 	.word	0x00000009
        /*0bb0*/ 	.word	0x00000000
        /*0bb4*/ 	.short	0x010a
        /*0bb6*/ 	.byte	0x3f
	.zero		1


	//   ....[178]....
        /*0bb8*/ 	.word	0x000085b0
        /*0bbc*/ 	.word	0x00000006
        /*0bc0*/ 	.word	0x00000000
        /*0bc4*/ 	.short	0x010a
        /*0bc6*/ 	.byte	0x3f
	.zero		1


	//   ....[179]....
        /*0bc8*/ 	.word	0x00008640
        /*0bcc*/ 	.word	0x00000009
        /*0bd0*/ 	.word	0x00000000
        /*0bd4*/ 	.short	0x010a
        /*0bd6*/ 	.byte	0x3f
	.zero		1


	//   ....[180]....
        /*0bd8*/ 	.word	0x000086d0
        /*0bdc*/ 	.word	0x00000006
        /*0be0*/ 	.word	0x00000000
        /*0be4*/ 	.short	0x010a
        /*0be6*/ 	.byte	0x3f
	.zero		1


	//   ....[181]....
        /*0be8*/ 	.word	0x00008760
        /*0bec*/ 	.word	0x00000009
        /*0bf0*/ 	.word	0x00000000
        /*0bf4*/ 	.short	0x010a
        /*0bf6*/ 	.byte	0x3f
	.zero		1


	//   ....[182]....
        /*0bf8*/ 	.word	0x000087f0
        /*0bfc*/ 	.word	0x00000006
        /*0c00*/ 	.word	0x00000000
        /*0c04*/ 	.short	0x010a
        /*0c06*/ 	.byte	0x3f
	.zero		1


	//   ....[183]....
        /*0c08*/ 	.word	0x00008880
        /*0c0c*/ 	.word	0x00000009
        /*0c10*/ 	.word	0x00000000
        /*0c14*/ 	.short	0x010a
        /*0c16*/ 	.byte	0x3f
	.zero		1


	//   ....[184]....
        /*0c18*/ 	.word	0x00008910
        /*0c1c*/ 	.word	0x00000006
        /*0c20*/ 	.word	0x00000000
        /*0c24*/ 	.short	0x010a
        /*0c26*/ 	.byte	0x3f
	.zero		1


	//   ....[185]....
        /*0c28*/ 	.word	0x000089a0
        /*0c2c*/ 	.word	0x00000003
        /*0c30*/ 	.word	0x00000000
        /*0c34*/ 	.short	0x010a
        /*0c36*/ 	.byte	0x3f
	.zero		1


	//   ....[186]....
        /*0c38*/ 	.word	0x00008a10
        /*0c3c*/ 	.word	0x0000000f
        /*0c40*/ 	.word	0xfffffff8
        /*0c44*/ 	.short	0x010a
        /*0c46*/ 	.byte	0x3f
	.zero		1


	//   ....[187]....
        /*0c48*/ 	.word	0x00008a70
        /*0c4c*/ 	.word	0x0000000f
        /*0c50*/ 	.word	0x00000000
        /*0c54*/ 	.short	0x010a
        /*0c56*/ 	.byte	0x3f
	.zero		1


	//   ....[188]....
        /*0c58*/ 	.word	0x00008ad0
        /*0c5c*/ 	.word	0x00000013
        /*0c60*/ 	.word	0x00000000
        /*0c64*/ 	.short	0x010a
        /*0c66*/ 	.byte	0x3f
	.zero		1


	//   ....[189]....
        /*0c68*/ 	.word	0x00008b30
        /*0c6c*/ 	.word	0x0000000f
        /*0c70*/ 	.word	0x00000008
        /*0c74*/ 	.short	0x010a
        /*0c76*/ 	.byte	0x3f
	.zero		1


	//   ....[190]....
        /*0c78*/ 	.word	0x00008c00
        /*0c7c*/ 	.word	0x00000013
        /*0c80*/ 	.word	0x000001c0
        /*0c84*/ 	.short	0x010a
        /*0c86*/ 	.byte	0x3f
	.zero		1


	//   ....[191]....
        /*0c88*/ 	.word	0x00008ce0
        /*0c8c*/ 	.word	0x00000005
        /*0c90*/ 	.word	0x00000000
        /*0c94*/ 	.short	0x010a
        /*0c96*/ 	.byte	0x3f
	.zero		1


	//   ....[192]....
        /*0c98*/ 	.word	0x00008d30
        /*0c9c*/ 	.word	0x00000007
        /*0ca0*/ 	.word	0x00000000
        /*0ca4*/ 	.short	0x010a
        /*0ca6*/ 	.byte	0x3f
	.zero		1


	//   ....[193]....
        /*0ca8*/ 	.word	0x00008d80
        /*0cac*/ 	.word	0x00000006
        /*0cb0*/ 	.word	0x00000000
        /*0cb4*/ 	.short	0x010a
        /*0cb6*/ 	.byte	0x3f
	.zero		1


	//   ....[194]....
        /*0cb8*/ 	.word	0x00008dd0
        /*0cbc*/ 	.word	0x00000009
        /*0cc0*/ 	.word	0x00000000
        /*0cc4*/ 	.short	0x010a
        /*0cc6*/ 	.byte	0x3f
	.zero		1


	//   ....[195]....
        /*0cc8*/ 	.word	0x00008e20
        /*0ccc*/ 	.word	0x00000006
        /*0cd0*/ 	.word	0x00000000
        /*0cd4*/ 	.short	0x010a
        /*0cd6*/ 	.byte	0x3f
	.zero		1


	//   ....[196]....
        /*0cd8*/ 	.word	0x00008e70
        /*0cdc*/ 	.word	0x00000009
        /*0ce0*/ 	.word	0x00000000
        /*0ce4*/ 	.short	0x010a
        /*0ce6*/ 	.byte	0x3f
	.zero		1


	//   ....[197]....
        /*0ce8*/ 	.word	0x00008ec0
        /*0cec*/ 	.word	0x00000006
        /*0cf0*/ 	.word	0x00000000
        /*0cf4*/ 	.short	0x010a
        /*0cf6*/ 	.byte	0x3f
	.zero		1


	//   ....[198]....
        /*0cf8*/ 	.word	0x00008f10
        /*0cfc*/ 	.word	0x00000009
        /*0d00*/ 	.word	0x00000000
        /*0d04*/ 	.short	0x010a
        /*0d06*/ 	.byte	0x3f
	.zero		1


	//   ....[199]....
        /*0d08*/ 	.word	0x00008f60
        /*0d0c*/ 	.word	0x00000006
        /*0d10*/ 	.word	0x00000000
        /*0d14*/ 	.short	0x010a
        /*0d16*/ 	.byte	0x3f
	.zero		1


	//   ....[200]....
        /*0d18*/ 	.word	0x00008fb0
        /*0d1c*/ 	.word	0x00000009
        /*0d20*/ 	.word	0x00000000
        /*0d24*/ 	.short	0x010a
        /*0d26*/ 	.byte	0x3f
	.zero		1


	//   ....[201]....
        /*0d28*/ 	.word	0x00009000
        /*0d2c*/ 	.word	0x00000006
        /*0d30*/ 	.word	0x00000000
        /*0d34*/ 	.short	0x010a
        /*0d36*/ 	.byte	0x3f
	.zero		1


	//   ....[202]....
        /*0d38*/ 	.word	0x00009050
        /*0d3c*/ 	.word	0x00000009
        /*0d40*/ 	.word	0x00000000
        /*0d44*/ 	.short	0x010a
        /*0d46*/ 	.byte	0x3f
	.zero		1


	//   ....[203]....
        /*0d48*/ 	.word	0x000090a0
        /*0d4c*/ 	.word	0x00000006
        /*0d50*/ 	.word	0x00000000
        /*0d54*/ 	.short	0x010a
        /*0d56*/ 	.byte	0x3f
	.zero		1


	//   ....[204]....
        /*0d58*/ 	.word	0x000090f0
        /*0d5c*/ 	.word	0x00000009
        /*0d60*/ 	.word	0x00000000
        /*0d64*/ 	.short	0x010a
        /*0d66*/ 	.byte	0x3f
	.zero		1


	//   ....[205]....
        /*0d68*/ 	.word	0x00009140
        /*0d6c*/ 	.word	0x00000006
        /*0d70*/ 	.word	0x00000000
        /*0d74*/ 	.short	0x010a
        /*0d76*/ 	.byte	0x3f
	.zero		1


	//   ....[206]....
        /*0d78*/ 	.word	0x00009190
        /*0d7c*/ 	.word	0x00000009
        /*0d80*/ 	.word	0x00000000
        /*0d84*/ 	.short	0x010a
        /*0d86*/ 	.byte	0x3f
	.zero		1


	//   ....[207]....
        /*0d88*/ 	.word	0x000091e0
        /*0d8c*/ 	.word	0x00000006
        /*0d90*/ 	.word	0x00000000
        /*0d94*/ 	.short	0x010a
        /*0d96*/ 	.byte	0x3f
	.zero		1


	//   ....[208]....
        /*0d98*/ 	.word	0x00009230
        /*0d9c*/ 	.word	0x00000009
        /*0da0*/ 	.word	0x00000000
        /*0da4*/ 	.short	0x010a
        /*0da6*/ 	.byte	0x3f
	.zero		1


	//   ....[209]....
        /*0da8*/ 	.word	0x00009280
        /*0dac*/ 	.word	0x00000006
        /*0db0*/ 	.word	0x00000000
        /*0db4*/ 	.short	0x010a
        /*0db6*/ 	.byte	0x3f
	.zero		1


	//   ....[210]....
        /*0db8*/ 	.word	0x000092d0
        /*0dbc*/ 	.word	0x00000009
        /*0dc0*/ 	.word	0x00000000
        /*0dc4*/ 	.short	0x010a
        /*0dc6*/ 	.byte	0x3f
	.zero		1


	//   ....[211]....
        /*0dc8*/ 	.word	0x00009320
        /*0dcc*/ 	.word	0x00000006
        /*0dd0*/ 	.word	0x00000000
        /*0dd4*/ 	.short	0x010a
        /*0dd6*/ 	.byte	0x3f
	.zero		1


	//   ....[212]....
        /*0dd8*/ 	.word	0x00009370
        /*0ddc*/ 	.word	0x00000009
        /*0de0*/ 	.word	0x00000000
        /*0de4*/ 	.short	0x010a
        /*0de6*/ 	.byte	0x3f
	.zero		1


	//   ....[213]....
        /*0de8*/ 	.word	0x000093c0
        /*0dec*/ 	.word	0x00000006
        /*0df0*/ 	.word	0x00000000
        /*0df4*/ 	.short	0x010a
        /*0df6*/ 	.byte	0x3f
	.zero		1


	//   ....[214]....
        /*0df8*/ 	.word	0x00009410
        /*0dfc*/ 	.word	0x00000009
        /*0e00*/ 	.word	0x00000000
        /*0e04*/ 	.short	0x010a
        /*0e06*/ 	.byte	0x3f
	.zero		1


	//   ....[215]....
        /*0e08*/ 	.word	0x00009460
        /*0e0c*/ 	.word	0x00000006
        /*0e10*/ 	.word	0x00000000
        /*0e14*/ 	.short	0x010a
        /*0e16*/ 	.byte	0x3f
	.zero		1


	//   ....[216]....
        /*0e18*/ 	.word	0x000094b0
        /*0e1c*/ 	.word	0x00000009
        /*0e20*/ 	.word	0x00000000
        /*0e24*/ 	.short	0x010a
        /*0e26*/ 	.byte	0x3f
	.zero		1


	//   ....[217]....
        /*0e28*/ 	.word	0x00009500
        /*0e2c*/ 	.word	0x00000006
        /*0e30*/ 	.word	0x00000000
        /*0e34*/ 	.short	0x010a
        /*0e36*/ 	.byte	0x3f
	.zero		1


	//   ....[218]....
        /*0e38*/ 	.word	0x00009550
        /*0e3c*/ 	.word	0x00000009
        /*0e40*/ 	.word	0x00000000
        /*0e44*/ 	.short	0x010a
        /*0e46*/ 	.byte	0x3f
	.zero		1


	//   ....[219]....
        /*0e48*/ 	.word	0x000095a0
        /*0e4c*/ 	.word	0x00000006
        /*0e50*/ 	.word	0x00000000
        /*0e54*/ 	.short	0x010a
        /*0e56*/ 	.byte	0x3f
	.zero		1


	//   ....[220]....
        /*0e58*/ 	.word	0x000095f0
        /*0e5c*/ 	.word	0x00000009
        /*0e60*/ 	.word	0x00000000
        /*0e64*/ 	.short	0x010a
        /*0e66*/ 	.byte	0x3f
	.zero		1


	//   ....[221]....
        /*0e68*/ 	.word	0x00009640
        /*0e6c*/ 	.word	0x00000006
        /*0e70*/ 	.word	0x00000000
        /*0e74*/ 	.short	0x010a
        /*0e76*/ 	.byte	0x3f
	.zero		1


	//   ....[222]....
        /*0e78*/ 	.word	0x00009690
        /*0e7c*/ 	.word	0x00000009
        /*0e80*/ 	.word	0x00000000
        /*0e84*/ 	.short	0x010a
        /*0e86*/ 	.byte	0x3f
	.zero		1


	//   ....[223]....
        /*0e88*/ 	.word	0x000096e0
        /*0e8c*/ 	.word	0x00000006
        /*0e90*/ 	.word	0x00000000
        /*0e94*/ 	.short	0x010a
        /*0e96*/ 	.byte	0x3f
	.zero		1


	//   ....[224]....
        /*0e98*/ 	.word	0x00009730
        /*0e9c*/ 	.word	0x00000009
        /*0ea0*/ 	.word	0x00000000
        /*0ea4*/ 	.short	0x010a
        /*0ea6*/ 	.byte	0x3f
	.zero		1


	//   ....[225]....
        /*0ea8*/ 	.word	0x00009780
        /*0eac*/ 	.word	0x00000006
        /*0eb0*/ 	.word	0x00000000
        /*0eb4*/ 	.short	0x010a
        /*0eb6*/ 	.byte	0x3f
	.zero		1


	//   ....[226]....
        /*0eb8*/ 	.word	0x000097d0
        /*0ebc*/ 	.word	0x00000009
        /*0ec0*/ 	.word	0x00000000
        /*0ec4*/ 	.short	0x010a
        /*0ec6*/ 	.byte	0x3f
	.zero		1


	//   ....[227]....
        /*0ec8*/ 	.word	0x00009820
        /*0ecc*/ 	.word	0x00000006
        /*0ed0*/ 	.word	0x00000000
        /*0ed4*/ 	.short	0x010a
        /*0ed6*/ 	.byte	0x3f
	.zero		1


	//   ....[228]....
        /*0ed8*/ 	.word	0x00009870
        /*0edc*/ 	.word	0x00000009
        /*0ee0*/ 	.word	0x00000000
        /*0ee4*/ 	.short	0x010a
        /*0ee6*/ 	.byte	0x3f
	.zero		1


	//   ....[229]....
        /*0ee8*/ 	.word	0x000098c0
        /*0eec*/ 	.word	0x00000006
        /*0ef0*/ 	.word	0x00000000
        /*0ef4*/ 	.short	0x010a
        /*0ef6*/ 	.byte	0x3f
	.zero		1


	//   ....[230]....
        /*0ef8*/ 	.word	0x00009910
        /*0efc*/ 	.word	0x00000009
        /*0f00*/ 	.word	0x00000000
        /*0f04*/ 	.short	0x010a
        /*0f06*/ 	.byte	0x3f
	.zero		1


	//   ....[231]....
        /*0f08*/ 	.word	0x00009960
        /*0f0c*/ 	.word	0x00000006
        /*0f10*/ 	.word	0x00000000
        /*0f14*/ 	.short	0x010a
        /*0f16*/ 	.byte	0x3f
	.zero		1


	//   ....[232]....
        /*0f18*/ 	.word	0x000099b0
        /*0f1c*/ 	.word	0x00000009
        /*0f20*/ 	.word	0x00000000
        /*0f24*/ 	.short	0x010a
        /*0f26*/ 	.byte	0x3f
	.zero		1


	//   ....[233]....
        /*0f28*/ 	.word	0x00009a00
        /*0f2c*/ 	.word	0x00000006
        /*0f30*/ 	.word	0x00000000
        /*0f34*/ 	.short	0x010a
        /*0f36*/ 	.byte	0x3f
	.zero		1


	//   ....[234]....
        /*0f38*/ 	.word	0x00009a50
        /*0f3c*/ 	.word	0x00000009
        /*0f40*/ 	.word	0x00000000
        /*0f44*/ 	.short	0x010a
        /*0f46*/ 	.byte	0x3f
	.zero		1


	//   ....[235]....
        /*0f48*/ 	.word	0x00009aa0
        /*0f4c*/ 	.word	0x00000006
        /*0f50*/ 	.word	0x00000000
        /*0f54*/ 	.short	0x010a
        /*0f56*/ 	.byte	0x3f
	.zero		1


	//   ....[236]....
        /*0f58*/ 	.word	0x00009af0
        /*0f5c*/ 	.word	0x00000009
        /*0f60*/ 	.word	0x00000000
        /*0f64*/ 	.short	0x010a
        /*0f66*/ 	.byte	0x3f
	.zero		1


	//   ....[237]....
        /*0f68*/ 	.word	0x00009b40
        /*0f6c*/ 	.word	0x00000006
        /*0f70*/ 	.word	0x00000000
        /*0f74*/ 	.short	0x010a
        /*0f76*/ 	.byte	0x3f
	.zero		1


	//   ....[238]....
        /*0f78*/ 	.word	0x00009b90
        /*0f7c*/ 	.word	0x00000009
        /*0f80*/ 	.word	0x00000000
        /*0f84*/ 	.short	0x010a
        /*0f86*/ 	.byte	0x3f
	.zero		1


	//   ....[239]....
        /*0f88*/ 	.word	0x00009be0
        /*0f8c*/ 	.word	0x00000006
        /*0f90*/ 	.word	0x00000000
        /*0f94*/ 	.short	0x010a
        /*0f96*/ 	.byte	0x3f
	.zero		1


	//   ....[240]....
        /*0f98*/ 	.word	0x00009c30
        /*0f9c*/ 	.word	0x00000009
        /*0fa0*/ 	.word	0x00000000
        /*0fa4*/ 	.short	0x010a
        /*0fa6*/ 	.byte	0x3f
	.zero		1


	//   ....[241]....
        /*0fa8*/ 	.word	0x00009c80
        /*0fac*/ 	.word	0x00000006
        /*0fb0*/ 	.word	0x00000000
        /*0fb4*/ 	.short	0x010a
        /*0fb6*/ 	.byte	0x3f
	.zero		1


	//   ....[242]....
        /*0fb8*/ 	.word	0x00009cd0
        /*0fbc*/ 	.word	0x00000009
        /*0fc0*/ 	.word	0x00000000
        /*0fc4*/ 	.short	0x010a
        /*0fc6*/ 	.byte	0x3f
	.zero		1


	//   ....[243]....
        /*0fc8*/ 	.word	0x00009d20
        /*0fcc*/ 	.word	0x00000006
        /*0fd0*/ 	.word	0x00000000
        /*0fd4*/ 	.short	0x010a
        /*0fd6*/ 	.byte	0x3f
	.zero		1


	//   ....[244]....
        /*0fd8*/ 	.word	0x00009d70
        /*0fdc*/ 	.word	0x00000009
        /*0fe0*/ 	.word	0x00000000
        /*0fe4*/ 	.short	0x010a
        /*0fe6*/ 	.byte	0x3f
	.zero		1


	//   ....[245]....
        /*0fe8*/ 	.word	0x00009dc0
        /*0fec*/ 	.word	0x00000006
        /*0ff0*/ 	.word	0x00000000
        /*0ff4*/ 	.short	0x010a
        /*0ff6*/ 	.byte	0x3f
	.zero		1


	//----- nvinfo : EIATTR_NUM_MBARRIERS
	.align		4
.L_28:
        /*0ff8*/ 	.byte	0x03, 0x38
        /*0ffa*/ 	.short	0x0076


	//----- nvinfo : EIATTR_EXIT_INSTR_OFFSETS
	.align		4
        /*0ffc*/ 	.byte	0x04, 0x1c
        /*0ffe*/ 	.short	(.L_30 - .L_29)


	//   ....[0]....
.L_29:
        /*1000*/ 	.word	0x000019d0


	//   ....[1]....
        /*1004*/ 	.word	0x00001a30


	//   ....[2]....
        /*1008*/ 	.word	0x00005cd0


	//   ....[3]....
        /*100c*/ 	.word	0x00005d00


	//   ....[4]....
        /*1010*/ 	.word	0x000089f0


	//----- nvinfo : EIATTR_MAX_THREADS
	.align		4
.L_30:
        /*1014*/ 	.byte	0x04, 0x05
        /*1016*/ 	.short	(.L_32 - .L_31)
.L_31:
        /*1018*/ 	.word	0x00000180
        /*101c*/ 	.word	0x00000001
        /*1020*/ 	.word	0x00000001


	//----- nvinfo : EIATTR_CRS_STACK_SIZE
	.align		4
.L_32:
        /*1024*/ 	.byte	0x04, 0x1e
        /*1026*/ 	.short	(.L_34 - .L_33)
.L_33:
        /*1028*/ 	.word	0x00000000


	//----- nvinfo : EIATTR_CBANK_PARAM_SIZE
	.align		4
.L_34:
        /*102c*/ 	.byte	0x03, 0x19
        /*102e*/ 	.short	0x0470


	//----- nvinfo : EIATTR_PARAM_CBANK
	.align		4
        /*1030*/ 	.byte	0x04, 0x0a
        /*1032*/ 	.short	(.L_36 - .L_35)
	.align		4
.L_35:
        /*1034*/ 	.word	index@(.nv.constant0._ZN7cutlass13device_kernelINS_4gemm6kernel13GemmUniversalIN4cute5tupleIJiiiiEEENS1_10collective13CollectiveMmaINS1_37MainloopSm90TmaGmmaWarpSpecializedFP8ILi56ENS5_IJNS4_1CILi1EEENSA_ILi2EEESB_EEENS1_32KernelTmaWarpSpecializedPingpongEEENS5_IJNSA_ILi64EEESG_NSA_ILi32EEEEEENS_12float_e5m2_tENS5_IJlSB_lEEESJ_SK_NS4_8TiledMMAINS4_8MMA_AtomIJNS4_4SM904GMMA30MMA_64x64x32_F32E5M2E5M2_SS_TNILNSO_7ScaleInE1ELSQ_1EEEEEENS4_6LayoutINS5_IJSB_SB_SB_EEENS5_IJNSA_ILi0EEESV_SV_EEEEENS5_IJNS4_10UnderscoreESY_SY_EEEEENS4_23SM90_TMA_LOAD_MULTICASTENS4_14ComposedLayoutINS4_7SwizzleILi1ELi4ELi3EEENS4_18smem_ptr_flag_bitsILi8EEENST_INS5_IJNSA_ILi8EEESH_EEENS5_IJSH_SB_EEEEEEEvNS4_8identityENS4_13SM90_TMA_LOADES1B_vS1C_EENS_8epilogue10collective6detail29Sm90TmaWarpSpecializedAdapterINS1G_15DefaultEpilogueISJ_SK_SK_NS1F_6thread17LinearCombinationISJ_Li1EffLNS1K_9ScaleType4KindE0ELNS_15FloatRoundStyleE2ESJ_EENS1_15EpilogueDefaultEEEEEvvEEEEvNT_6ParamsE)
        /*1038*/ 	.short	0x0210
        /*103a*/ 	.short	0x0470


	//----- nvinfo : EIATTR_SW_WAR
	.align		4
.L_36:
        /*103c*/ 	.byte	0x04, 0x36
        /*103e*/ 	.short	(.L_38 - .L_37)
.L_37:
        /*1040*/ 	.word	0x00000008
.L_38:


//--------------------- .nv.callgraph             --------------------------
	.section	.nv.callgraph,"",@"SHT_CUDA_CALLGRAPH"
	.align	4
	.sectionentsize	8
	.align		4
        /*0000*/ 	.word	0x00000000
	.align		4
        /*0004*/ 	.word	0xffffffff
	.align		4
        /*0008*/ 	.word	0x00000000
	.align		4
        /*000c*/ 	.word	0xfffffffe
	.align		4
        /*0010*/ 	.word	0x00000000
	.align		4
        /*0014*/ 	.word	0xfffffffd
	.align		4
        /*0018*/ 	.word	0x00000000
	.align		4
        /*001c*/ 	.word	0xfffffffc


//--------------------- .nv.constant4             --------------------------
	.section	.nv.constant4,"a",@progbits
	.align	8
	.align		8
.nv.constant4:
        /*0000*/ 	.dword	_ZN39_INTERNAL_0d5cd7a8_4_k_cu_4a6592a4_42424cuda3std3__45__cpo5beginE
	.align		8
        /*0008*/ 	.dword	_ZN39_INTERNAL_0d5cd7a8_4_k_cu_4a6592a4_42424cuda3std3__45__cpo3endE
	.align		8
        /*0010*/ 	.dword	_ZN39_INTERNAL_0d5cd7a8_4_k_cu_4a6592a4_42424cuda3std3__45__cpo6cbeginE
	.align		8
        /*0018*/ 	.dword	_ZN39_INTERNAL_0d5cd7a8_4_k_cu_4a6592a4_42424cuda3std3__45__cpo4cendE
	.align		8
        /*0020*/ 	.dword	_ZN39_INTERNAL_0d5cd7a8_4_k_cu_4a6592a4_42424cuda3std3__441_GLOBAL__N__0d5cd7a8_4_k_cu_4a6592a4_42426ignoreE
	.align		8
        /*0028*/ 	.dword	_ZN39_INTERNAL_0d5cd7a8_4_k_cu_4a6592a4_42424cuda3std3__419piecewise_constructE
	.align		8
        /*0030*/ 	.dword	_ZN39_INTERNAL_0d5cd7a8_4_k_cu_4a6592a4_42424cuda3std3__48in_placeE
	.align		8
        /*0038*/ 	.dword	_ZN39_INTERNAL_0d5cd7a8_4_k_cu_4a6592a4_42424cuda3std6ranges3__45__cpo4swapE
	.align		8
        /*0040*/ 	.dword	_ZN39_INTERNAL_0d5cd7a8_4_k_cu_4a6592a4_42424cuda3std6ranges3__45__cpo9iter_moveE
	.align		8
        /*0048*/ 	.dword	_ZN39_INTERNAL_0d5cd7a8_4_k_cu_4a6592a4_42424cute7productE
	.align		8
        /*0050*/ 	.dword	_ZN39_INTERNAL_0d5cd7a8_4_k_cu_4a6592a4_42424cute1_E


//--------------------- .text._ZN7cutlass13device_kernelINS_4gemm6kernel13GemmUniversalIN4cute5tupleIJiiiiEEENS1_10collective13CollectiveMmaINS1_37MainloopSm90TmaGmmaWarpSpecializedFP8ILi56ENS5_IJNS4_1CILi1EEENSA_ILi2EEESB_EEENS1_32KernelTmaWarpSpecializedPingpongEEENS5_IJNSA_ILi64EEESG_NSA_ILi32EEEEEENS_12float_e5m2_tENS5_IJlSB_lEEESJ_SK_NS4_8TiledMMAINS4_8MMA_AtomIJNS4_4SM904GMMA30MMA_64x64x32_F32E5M2E5M2_SS_TNILNSO_7ScaleInE1ELSQ_1EEEEEENS4_6LayoutINS5_IJSB_SB_SB_EEENS5_IJNSA_ILi0EEESV_SV_EEEEENS5_IJNS4_10UnderscoreESY_SY_EEEEENS4_23SM90_TMA_LOAD_MULTICASTENS4_14ComposedLayoutINS4_7SwizzleILi1ELi4ELi3EEENS4_18smem_ptr_flag_bitsILi8EEENST_INS5_IJNSA_ILi8EEESH_EEENS5_IJSH_SB_EEEEEEEvNS4_8identityENS4_13SM90_TMA_LOADES1B_vS1C_EENS_8epilogue10collective6detail29Sm90TmaWarpSpecializedAdapterINS1G_15DefaultEpilogueISJ_SK_SK_NS1F_6thread17LinearCombinationISJ_Li1EffLNS1K_9ScaleType4KindE0ELNS_15FloatRoundStyleE2ESJ_EENS1_15EpilogueDefaultEEEEEvvEEEEvNT_6ParamsE --------------------------
	.section	.text._ZN7cutlass13device_kernelINS_4gemm6kernel13GemmUniversalIN4cute5tupleIJiiiiEEENS1_10collective13CollectiveMmaINS1_37MainloopSm90TmaGmmaWarpSpecializedFP8ILi56ENS5_IJNS4_1CILi1EEENSA_ILi2EEESB_EEENS1_32KernelTmaWarpSpecializedPingpongEEENS5_IJNSA_ILi64EEESG_NSA_ILi32EEEEEENS_12float_e5m2_tENS5_IJlSB_lEEESJ_SK_NS4_8TiledMMAINS4_8MMA_AtomIJNS4_4SM904GMMA30MMA_64x64x32_F32E5M2E5M2_SS_TNILNSO_7ScaleInE1ELSQ_1EEEEEENS4_6LayoutINS5_IJSB_SB_SB_EEENS5_IJNSA_ILi0EEESV_SV_EEEEENS5_IJNS4_10UnderscoreESY_SY_EEEEENS4_23SM90_TMA_LOAD_MULTICASTENS4_14ComposedLayoutINS4_7SwizzleILi1ELi4ELi3EEENS4_18smem_ptr_flag_bitsILi8EEENST_INS5_IJNSA_ILi8EEESH_EEENS5_IJSH_SB_EEEEEEEvNS4_8identityENS4_13SM90_TMA_LOADES1B_vS1C_EENS_8epilogue10collective6detail29Sm90TmaWarpSpecializedAdapterINS1G_15DefaultEpilogueISJ_SK_SK_NS1F_6thread17LinearCombinationISJ_Li1EffLNS1K_9ScaleType4KindE0ELNS_15FloatRoundStyleE2ESJ_EENS1_15EpilogueDefaultEEEEEvvEEEEvNT_6ParamsE,"ax",@progbits
	.align	128
.text._ZN7cutlass13device_kernelINS_4gemm6kernel13GemmUniversalIN4cute5tupleIJiiiiEEENS1_10collective13CollectiveMmaINS1_37MainloopSm90TmaGmmaWarpSpecializedFP8ILi56ENS5_IJNS4_1CILi1EEENSA_ILi2EEESB_EEENS1_32KernelTmaWarpSpecializedPingpongEEENS5_IJNSA_ILi64EEESG_NSA_ILi32EEEEEENS_12float_e5m2_tENS5_IJlSB_lEEESJ_SK_NS4_8TiledMMAINS4_8MMA_AtomIJNS4_4SM904GMMA30MMA_64x64x32_F32E5M2E5M2_SS_TNILNSO_7ScaleInE1ELSQ_1EEEEEENS4_6LayoutINS5_IJSB_SB_SB_EEENS5_IJNSA_ILi0EEESV_SV_EEEEENS5_IJNS4_10UnderscoreESY_SY_EEEEENS4_23SM90_TMA_LOAD_MULTICASTENS4_14ComposedLayoutINS4_7SwizzleILi1ELi4ELi3EEENS4_18smem_ptr_flag_bitsILi8EEENST_INS5_IJNSA_ILi8EEESH_EEENS5_IJSH_SB_EEEEEEEvNS4_8identityENS4_13SM90_TMA_LOADES1B_vS1C_EENS_8epilogue10collective6detail29Sm90TmaWarpSpecializedAdapterINS1G_15DefaultEpilogueISJ_SK_SK_NS1F_6thread17LinearCombinationISJ_Li1EffLNS1K_9ScaleType4KindE0ELNS_15FloatRoundStyleE2ESJ_EENS1_15EpilogueDefaultEEEEEvvEEEEvNT_6ParamsE:
        .type           _ZN7cutlass13device_kernelINS_4gemm6kernel13GemmUniversalIN4cute5tupleIJiiiiEEENS1_10collective13CollectiveMmaINS1_37MainloopSm90TmaGmmaWarpSpecializedFP8ILi56ENS5_IJNS4_1CILi1EEENSA_ILi2EEESB_EEENS1_32KernelTmaWarpSpecializedPingpongEEENS5_IJNSA_ILi64EEESG_NSA_ILi32EEEEEENS_12float_e5m2_tENS5_IJlSB_lEEESJ_SK_NS4_8TiledMMAINS4_8MMA_AtomIJNS4_4SM904GMMA30MMA_64x64x32_F32E5M2E5M2_SS_TNILNSO_7ScaleInE1ELSQ_1EEEEEENS4_6LayoutINS5_IJSB_SB_SB_EEENS5_IJNSA_ILi0EEESV_SV_EEEEENS5_IJNS4_10UnderscoreESY_SY_EEEEENS4_23SM90_TMA_LOAD_MULTICASTENS4_14ComposedLayoutINS4_7SwizzleILi1ELi4ELi3EEENS4_18smem_ptr_flag_bitsILi8EEENST_INS5_IJNSA_ILi8EEESH_EEENS5_IJSH_SB_EEEEEEEvNS4_8identityENS4_13SM90_TMA_LOADES1B_vS1C_EENS_8epilogue10collective6detail29Sm90TmaWarpSpecializedAdapterINS1G_15DefaultEpilogueISJ_SK_SK_NS1F_6thread17LinearCombinationISJ_Li1EffLNS1K_9ScaleType4KindE0ELNS_15FloatRoundStyleE2ESJ_EENS1_15EpilogueDefaultEEEEEvvEEEEvNT_6ParamsE,@function
        .size           _ZN7cutlass13device_kernelINS_4gemm6kernel13GemmUniversalIN4cute5tupleIJiiiiEEENS1_10collective13CollectiveMmaINS1_37MainloopSm90TmaGmmaWarpSpecializedFP8ILi56ENS5_IJNS4_1CILi1EEENSA_ILi2EEESB_EEENS1_32KernelTmaWarpSpecializedPingpongEEENS5_IJNSA_ILi64EEESG_NSA_ILi32EEEEEENS_12float_e5m2_tENS5_IJlSB_lEEESJ_SK_NS4_8TiledMMAINS4_8MMA_AtomIJNS4_4SM904GMMA30MMA_64x64x32_F32E5M2E5M2_SS_TNILNSO_7ScaleInE1ELSQ_1EEEEEENS4_6LayoutINS5_IJSB_SB_SB_EEENS5_IJNSA_ILi0EEESV_SV_EEEEENS5_IJNS4_10UnderscoreESY_SY_EEEEENS4_23SM90_TMA_LOAD_MULTICASTENS4_14ComposedLayoutINS4_7SwizzleILi1ELi4ELi3EEENS4_18smem_ptr_flag_bitsILi8EEENST_INS5_IJNSA_ILi8EEESH_EEENS5_IJSH_SB_EEEEEEEvNS4_8identityENS4_13SM90_TMA_LOADES1B_vS1C_EENS_8epilogue10collective6detail29Sm90TmaWarpSpecializedAdapterINS1G_15DefaultEpilogueISJ_SK_SK_NS1F_6thread17LinearCombinationISJ_Li1EffLNS1K_9ScaleType4KindE0ELNS_15FloatRoundStyleE2ESJ_EENS1_15EpilogueDefaultEEEEEvvEEEEvNT_6ParamsE,(.L_x_249 - _ZN7cutlass13device_kernelINS_4gemm6kernel13GemmUniversalIN4cute5tupleIJiiiiEEENS1_10collective13CollectiveMmaINS1_37MainloopSm90TmaGmmaWarpSpecializedFP8ILi56ENS5_IJNS4_1CILi1EEENSA_ILi2EEESB_EEENS1_32KernelTmaWarpSpecializedPingpongEEENS5_IJNSA_ILi64EEESG_NSA_ILi32EEEEEENS_12float_e5m2_tENS5_IJlSB_lEEESJ_SK_NS4_8TiledMMAINS4_8MMA_AtomIJNS4_4SM904GMMA30MMA_64x64x32_F32E5M2E5M2_SS_TNILNSO_7ScaleInE1ELSQ_1EEEEEENS4_6LayoutINS5_IJSB_SB_SB_EEENS5_IJNSA_ILi0EEESV_SV_EEEEENS5_IJNS4_10UnderscoreESY_SY_EEEEENS4_23SM90_TMA_LOAD_MULTICASTENS4_14ComposedLayoutINS4_7SwizzleILi1ELi4ELi3EEENS4_18smem_ptr_flag_bitsILi8EEENST_INS5_IJNSA_ILi8EEESH_EEENS5_IJSH_SB_EEEEEEEvNS4_8identityENS4_13SM90_TMA_LOADES1B_vS1C_EENS_8epilogue10collective6detail29Sm90TmaWarpSpecializedAdapterINS1G_15DefaultEpilogueISJ_SK_SK_NS1F_6thread17LinearCombinationISJ_Li1EffLNS1K_9ScaleType4KindE0ELNS_15FloatRoundStyleE2ESJ_EENS1_15EpilogueDefaultEEEEEvvEEEEvNT_6ParamsE)
        .other          _ZN7cutlass13device_kernelINS_4gemm6kernel13GemmUniversalIN4cute5tupleIJiiiiEEENS1_10collective13CollectiveMmaINS1_37MainloopSm90TmaGmmaWarpSpecializedFP8ILi56ENS5_IJNS4_1CILi1EEENSA_ILi2EEESB_EEENS1_32KernelTmaWarpSpecializedPingpongEEENS5_IJNSA_ILi64EEESG_NSA_ILi32EEEEEENS_12float_e5m2_tENS5_IJlSB_lEEESJ_SK_NS4_8TiledMMAINS4_8MMA_AtomIJNS4_4SM904GMMA30MMA_64x64x32_F32E5M2E5M2_SS_TNILNSO_7ScaleInE1ELSQ_1EEEEEENS4_6LayoutINS5_IJSB_SB_SB_EEENS5_IJNSA_ILi0EEESV_SV_EEEEENS5_IJNS4_10UnderscoreESY_SY_EEEEENS4_23SM90_TMA_LOAD_MULTICASTENS4_14ComposedLayoutINS4_7SwizzleILi1ELi4ELi3EEENS4_18smem_ptr_flag_bitsILi8EEENST_INS5_IJNSA_ILi8EEESH_EEENS5_IJSH_SB_EEEEEEEvNS4_8identityENS4_13SM90_TMA_LOADES1B_vS1C_EENS_8epilogue10collective6detail29Sm90TmaWarpSpecializedAdapterINS1G_15DefaultEpilogueISJ_SK_SK_NS1F_6thread17LinearCombinationISJ_Li1EffLNS1K_9ScaleType4KindE0ELNS_15FloatRoundStyleE2ESJ_EENS1_15EpilogueDefaultEEEEEvvEEEEvNT_6ParamsE,@"STO_CUDA_ENTRY STV_DEFAULT"
_ZN7cutlass13device_kernelINS_4gemm6kernel13GemmUniversalIN4cute5tupleIJiiiiEEENS1_10collective13CollectiveMmaINS1_37MainloopSm90TmaGmmaWarpSpecializedFP8ILi56ENS5_IJNS4_1CILi1EEENSA_ILi2EEESB_EEENS1_32KernelTmaWarpSpecializedPingpongEEENS5_IJNSA_ILi64EEESG_NSA_ILi32EEEEEENS_12float_e5m2_tENS5_IJlSB_lEEESJ_SK_NS4_8TiledMMAINS4_8MMA_AtomIJNS4_4SM904GMMA30MMA_64x64x32_F32E5M2E5M2_SS_TNILNSO_7ScaleInE1ELSQ_1EEEEEENS4_6LayoutINS5_IJSB_SB_SB_EEENS5_IJNSA_ILi0EEESV_SV_EEEEENS5_IJNS4_10UnderscoreESY_SY_EEEEENS4_23SM90_TMA_LOAD_MULTICASTENS4_14ComposedLayoutINS4_7SwizzleILi1ELi4ELi3EEENS4_18smem_ptr_flag_bitsILi8EEENST_INS5_IJNSA_ILi8EEESH_EEENS5_IJSH_SB_EEEEEEEvNS4_8identityENS4_13SM90_TMA_LOADES1B_vS1C_EENS_8epilogue10collective6detail29Sm90TmaWarpSpecializedAdapterINS1G_15DefaultEpilogueISJ_SK_SK_NS1F_6thread17LinearCombinationISJ_Li1EffLNS1K_9ScaleType4KindE0ELNS_15FloatRoundStyleE2ESJ_EENS1_15EpilogueDefaultEEEEEvvEEEEvNT_6ParamsE:
[----:B------:R-:W-:Y:S01]  /*0000*/  LDC R1, c[0x0][0x28] ;  /* 0x00000a00ff017b82 */ /* 0x000fe20000000800 */
[----:B------:R-:W0:Y:S01]  /*0010*/  S2R R11, SR_TID.X ;  /* 0x00000000000b7919 */ /* 0x000e220000002100 */
[----:B------:R-:W-:Y:S01]  /*0020*/  ELECT P0, URZ, PT ;  /* 0x00000000003f782f */ /* 0x000fe20003800000 */
[----:B------:R-:W-:Y:S01]  /*0030*/  BSSY B0, `(.L_x_0) ;  /* 0x000000f000007945 */ /* 0x000fe20003800000 */
[--C-:B0-----:R-:W-:Y:S02]  /*0040*/  SHF.R.U32.HI R0, RZ, 0x5, R11.reuse ;  /* 0x00000005ff007819 */ /* 0x101fe4000001160b */
[----:B------:R-:W-:-:S03]  /*0050*/  SHF.R.U32.HI R5, RZ, 0x7, R11 ;  /* 0x00000007ff057819 */ /* 0x000fc6000001160b */
[----:B------:R-:W0:Y:S04]  /*0060*/  SHFL.IDX PT, R2, R0, RZ, 0x1f ;  /* 0x00001fff00027589 */ /* 0x000e2800000e0000 */
[----:B------:R1:W2:Y:S01]  /*0070*/  SHFL.IDX PT, R6, R5, RZ, 0x1f ;  /* 0x00001fff05067589 */ /* 0x0002a200000e0000 */
[----:B0-----:R-:W-:-:S13]  /*0080*/  ISETP.NE.OR P0, PT, R2, RZ, !P0 ;  /* 0x000000ff0200720c */ /* 0x001fda0004705670 */
[----:B-12---:R-:W-:Y:S05]  /*0090*/  @P0 BRA `(.L_x_1) ;  /* 0x0000000000200947 */ /* 0x006fea0003800000 */
[----:B------:R-:W-:Y:S02]  /*00a0*/  ULDC.64 UR4, c[0x0][0x198] ;  /* 0x0000660000047ab9 */ /* 0x000fe40000000a00 */
[----:B------:R-:W-:Y:S02]  /*00b0*/  UIADD3 UR6, UP0, UR4, 0xf0, URZ ;  /* 0x000000f004067890 */ /* 0x000fe4000ff1e03f */
[----:B------:R-:W-:Y:S02]  /*00c0*/  UIADD3 UR4, UP1, UR4, 0x1f0, URZ ;  /* 0x000001f004047890 */ /* 0x000fe4000ff3e03f */
[----:B------:R-:W-:Y:S02]  /*00d0*/  UIADD3.X UR7, URZ, UR5, URZ, UP0, !UPT ;  /* 0x000000053f077290 */ /* 0x000fe400087fe43f */
[----:B------:R-:W-:-:S07]  /*00e0*/  UIADD3.X UR5, URZ, UR5, URZ, UP1, !UPT ;  /* 0x000000053f057290 */ /* 0x000fce0008ffe43f */
[----:B------:R0:W-:Y:S02]  /*00f0*/  UTMACCTL.PF [UR6] ;  /* 0x00000000060079b9 */ /* 0x0001e40008040000 */
[----:B------:R0:W-:Y:S02]  /*0100*/  UTMACCTL.PF [UR4] ;  /* 0x00000000040079b9 */ /* 0x0001e40008040000 */
[----:B0-----:R-:W-:Y:S01]  /*0110*/  NOP ;  /* 0x0000000000007918 */ /* 0x001fe20000000000 */
.L_x_1:
[----:B------:R-:W-:Y:S05]  /*0120*/  BSYNC B0 ;  /* 0x0000000000007941 */ /* 0x000fea0003800000 */
.L_x_0:
[----:B------:R-:W0:Y:S01]  /*0130*/  SHFL.IDX PT, R7, R0, RZ, 0x1f ;  /* 0x00001fff00077589 */ /* 0x000e2200000e0000 */
[----:B------:R-:W-:Y:S02]  /*0140*/  SHF.R.S32.HI R4, RZ, 0x1f, R11 ;  /* 0x0000001fff047819 */ /* 0x000fe4000001140b */
[----:B0-----:R-:W-:-:S13]  /*0150*/  ISETP.NE.AND P0, PT, R7, RZ, PT ;  /* 0x000000ff0700720c */ /* 0x001fda0003f05270 */
[----:B------:R-:W-:Y:S05]  /*0160*/  @P0 BRA `(.L_x_2) ;  /* 0x0000000800040947 */ /* 0x000fea0003800000 */
[----:B------:R-:W-:Y:S01]  /*0170*/  ELECT P0, URZ, PT ;  /* 0x00000000003f782f */ /* 0x000fe20003800000 */
[----:B------:R-:W-:-:S12]  /*0180*/  BSSY B0, `(.L_x_2) ;  /* 0x000007f000007945 */ /* 0x000fd80003800000 */
[----:B------:R-:W-:Y:S05]  /*0190*/  @!P0 BRA `(.L_x_3) ;  /* 0x0000000400f48947 */ /* 0x000fea0003800000 */
[----:B------:R-:W0:Y:S01]  /*01a0*/  S2UR UR8, SR_CgaCtaId ;  /* 0x00000000000879c3 */ /* 0x000e220000008800 */
[----:B------:R-:W-:Y:S01]  /*01b0*/  UMOV UR4, 0x400 ;  /* 0x0000040000047882 */ /* 0x000fe20000000000 */
[----:B------:R-:W-:Y:S01]  /*01c0*/  UMOV UR5, 0x1 ;  /* 0x0000000100057882 */ /* 0x000fe20000000000 */
[----:B------:R-:W-:Y:S02]  /*01d0*/  UMOV UR6, 0x2 ;  /* 0x0000000200067882 */ /* 0x000fe40000000000 */
[----:B------:R-:W-:-:S04]  /*01e0*/  UIADD3 UR6, -UR6, 0x100000, URZ ;  /* 0x0010000006067890 */ /* 0x000fc8000fffe13f */
[----:B------:R-:W-:Y:S02]  /*01f0*/  USHF.L.U32 UR7, UR6, 0xb, URZ ;  /* 0x0000000b06077899 */ /* 0x000fe4000800063f */
[----:B------:R-:W-:Y:S02]  /*0200*/  USHF.L.U32 UR6, UR6, 0x1, URZ ;  /* 0x0000000106067899 */ /* 0x000fe4000800063f */
[----:B0-----:R-:W-:Y:S02]  /*0210*/  ULEA UR8, UR8, UR4, 0x18 ;  /* 0x0000000408087291 */ /* 0x001fe4000f8ec03f */
[----:B------:R-:W-:-:S04]  /*0220*/  UIADD3 UR4, -UR5, 0x100000, URZ ;  /* 0x0010000005047890 */ /* 0x000fc8000fffe13f */
[----:B------:R-:W-:Y:S02]  /*0230*/  USHF.L.U32 UR5, UR4, 0xb, URZ ;  /* 0x0000000b04057899 */ /* 0x000fe4000800063f */
[----:B------:R-:W-:Y:S01]  /*0240*/  USHF.L.U32 UR4, UR4, 0x1, URZ ;  /* 0x0000000104047899 */ /* 0x000fe2000800063f */
[----:B------:R-:W0:Y:S11]  /*0250*/  FENCE.VIEW.ASYNC.S ;  /* 0x00000000000073c6 */ /* 0x000e360000000000 */
[----:B0-----:R0:W1:Y:S01]  /*0260*/  SYNCS.EXCH.64 URZ, [UR8], UR4 ;  /* 0x00000004083f75b2 */ /* 0x0010620008000100 */
[----:B------:R0:W2:Y:S01]  /*0270*/  SYNCS.EXCH.64 URZ, [UR8+0x1c0], UR6 ;  /* 0x0001c006083f75b2 */ /* 0x0000a20008000100 */
[----:B------:R0:W3:Y:S01]  /*0280*/  SYNCS.EXCH.64 URZ, [UR8+0x8], UR4 ;  /* 0x00000804083f75b2 */ /* 0x0000e20008000100 */
[----:B------:R0:W4:Y:S01]  /*0290*/  SYNCS.EXCH.64 URZ, [UR8+0x1c8], UR6 ;  /* 0x0001c806083f75b2 */ /* 0x0001220008000100 */
[----:B------:R0:W0:Y:S01]  /*02a0*/  SYNCS.EXCH.64 URZ, [UR8+0x10], UR4 ;  /* 0x00001004083f75b2 */ /* 0x0000220008000100 */
        /* <DEDUP_REMOVED lines=107> */
[----:B-1234-:R-:W-:Y:S01]  /*0960*/  NOP ;  /* 0x0000000000007918 */ /* 0x01efe20000000000 */
.L_x_3:
[----:B0-----:R-:W-:Y:S05]  /*0970*/  BSYNC B0 ;  /* 0x0000000000007941 */ /* 0x001fea0003800000 */
.L_x_2:
[----:B------:R-:W0:Y:S01]  /*0980*/  SHFL.IDX PT, R9, R0, RZ, 0x1f ;  /* 0x00001fff00097589 */ /* 0x000e2200000e0000 */
[----:B------:R-:W-:Y:S01]  /*0990*/  LEA.HI R4, R4, R11, RZ, 0x7 ;  /* 0x0000000b04047211 */ /* 0x000fe200078f38ff */
[----:B------:R-:W1:Y:S01]  /*09a0*/  S2UR UR12, SR_CTAID.X ;  /* 0x00000000000c79c3 */ /* 0x000e620000002500 */
[----:B------:R-:W-:Y:S01]  /*09b0*/  ELECT P0, URZ, PT ;  /* 0x00000000003f782f */ /* 0x000fe20003800000 */
[----:B------:R2:W3:Y:S01]  /*09c0*/  SHFL.IDX PT, R8, R0, RZ, 0x1f ;  /* 0x00001fff00087589 */ /* 0x0004e200000e0000 */
[----:B------:R-:W-:Y:S02]  /*09d0*/  LOP3.LUT R4, R4, 0xffffff80, RZ, 0xc0, !PT ;  /* 0xffffff8004047812 */ /* 0x000fe400078ec0ff */
[----:B------:R-:W-:Y:S01]  /*09e0*/  ELECT P1, URZ, PT ;  /* 0x00000000003f782f */ /* 0x000fe20003820000 */
[----:B------:R-:W-:Y:S01]  /*09f0*/  NOP ;  /* 0x0000000000007918 */ /* 0x000fe20000000000 */
[----:B------:R-:W4:Y:S01]  /*0a00*/  S2R R14, SR_CTAID.Y ;  /* 0x00000000000e7919 */ /* 0x000f220000002600 */
[----:B------:R-:W-:Y:S01]  /*0a10*/  ULDC UR4, c[0x0][0x150] ;  /* 0x0000540000047ab9 */ /* 0x000fe20000000800 */
[----:B------:R-:W-:Y:S01]  /*0a20*/  IMAD.IADD R10, R11, 0x1, -R4 ;  /* 0x000000010b0a7824 */ /* 0x000fe200078e0a04 */
[----:B------:R-:W5:Y:S01]  /*0a30*/  LDC R12, c[0x0][0x140] ;  /* 0x00005000ff0c7b82 */ /* 0x000f620000000800 */
[----:B------:R4:W4:Y:S01]  /*0a40*/  SHFL.IDX PT, R13, R5, RZ, 0x1f ;  /* 0x00001fff050d7589 */ /* 0x00092200000e0000 */
[----:B--2---:R-:W-:Y:S01]  /*0a50*/  SHF.R.S32.HI R0, RZ, 0x1f, R7 ;  /* 0x0000001fff007819 */ /* 0x004fe20000011407 */
[----:B------:R-:W-:Y:S01]  /*0a60*/  UMOV UR11, 0x80 ;  /* 0x00000080000b7882 */ /* 0x000fe20000000000 */
[----:B------:R-:W-:Y:S01]  /*0a70*/  SHF.R.S32.HI R23, RZ, 0x1f, R10 ;  /* 0x0000001fff177819 */ /* 0x000fe2000001140a */
[----:B------:R-:W-:Y:S01]  /*0a80*/  NOP ;  /* 0x0000000000007918 */ /* 0x000fe20000000000 */
[----:B------:R-:W-:Y:S01]  /*0a90*/  LEA.HI R0, R0, R7, RZ, 0x2 ;  /* 0x0000000700007211 */ /* 0x000fe200078f10ff */
[----:B------:R-:W-:Y:S01]  /*0aa0*/  VIADD R40, R6, 0xffffffff ;  /* 0xffffffff06287836 */ /* 0x000fe20000000000 */
[----:B------:R-:W-:Y:S01]  /*0ab0*/  LEA.HI R3, R23, R10, RZ, 0x3 ;  /* 0x0000000a17037211 */ /* 0x000fe200078f18ff */
[----:B------:R-:W2:Y:S01]  /*0ac0*/  LDC R25, c[0x0][0x148] ;  /* 0x00005200ff197b82 */ /* 0x000ea20000000800 */
[----:B------:R-:W-:-:S02]  /*0ad0*/  LOP3.LUT R0, R0, 0x3ffffffc, RZ, 0xc0, !PT ;  /* 0x3ffffffc00007812 */ /* 0x000fc400078ec0ff */
[--C-:B------:R-:W-:Y:S02]  /*0ae0*/  SHF.R.S32.HI R4, RZ, 0x3, R3.reuse ;  /* 0x00000003ff047819 */ /* 0x100fe40000011403 */
[----:B0-----:R-:W-:Y:S01]  /*0af0*/  ISETP.NE.OR P0, PT, R9, RZ, !P0 ;  /* 0x000000ff0900720c */ /* 0x001fe20004705670 */
[----:B------:R-:W-:Y:S01]  /*0b00*/  IMAD.IADD R0, R7, 0x1, -R0 ;  /* 0x0000000107007824 */ /* 0x000fe200078e0a00 */
[----:B------:R-:W-:Y:S02]  /*0b10*/  SHF.R.S32.HI R3, RZ, 0x1f, R3 ;  /* 0x0000001fff037819 */ /* 0x000fe40000011403 */
[----:B---3--:R-:W-:Y:S02]  /*0b20*/  ISETP.NE.OR P1, PT, R8, RZ, !P1 ;  /* 0x000000ff0800720c */ /* 0x008fe40004f25670 */
[----:B------:R-:W-:Y:S01]  /*0b30*/  LEA.HI R3, R3, R4, RZ, 0x2 ;  /* 0x0000000403037211 */ /* 0x000fe200078f10ff */
[----:B------:R-:W0:Y:S01]  /*0b40*/  LDC R8, c[0x0][0x144] ;  /* 0x00005100ff087b82 */ /* 0x000e220000000800 */
[----:B------:R-:W-:-:S02]  /*0b50*/  ISETP.GE.U32.AND P5, PT, R40, 0x2, PT ;  /* 0x000000022800780c */ /* 0x000fc40003fa6070 */
[----:B------:R-:W-:Y:S02]  /*0b60*/  LOP3.LUT R9, R3, 0xfffffffc, RZ, 0xc0, !PT ;  /* 0xfffffffc03097812 */ /* 0x000fe400078ec0ff */
[----:B------:R-:W-:Y:S01]  /*0b70*/  SHF.R.S32.HI R3, RZ, 0x1f, R2 ;  /* 0x0000001fff037819 */ /* 0x000fe20000011402 */
[----:B------:R-:W-:Y:S01]  /*0b80*/  VOTEU.ALL UP0, P0 ;  /* 0x00000000003f7886 */ /* 0x000fe20000000000 */
[----:B-----5:R-:W-:Y:S01]  /*0b90*/  ISETP.EQ.U32.AND P3, PT, R12, 0x1, PT ;  /* 0x000000010c00780c */ /* 0x020fe20003f62070 */
[----:B------:R-:W-:Y:S01]  /*0ba0*/  IMAD.IADD R9, R4, 0x1, -R9 ;  /* 0x0000000104097824 */ /* 0x000fe200078e0a09 */
[----:B-1----:R-:W-:Y:S01]  /*0bb0*/  I2FP.F32.U32 R4, UR12 ;  /* 0x0000000c00047c45 */ /* 0x002fe20008201000 */
[----:B------:R-:W-:Y:S01]  /*0bc0*/  VOTEU.ALL UP1, P1 ;  /* 0x00000000003f7886 */ /* 0x000fe20000820000 */
[----:B------:R-:W1:Y:S01]  /*0bd0*/  @!UP0 S2UR UR7, SR_CgaCtaId ;  /* 0x00000000000789c3 */ /* 0x000e620000008800 */
[----:B----4-:R-:W-:Y:S01]  /*0be0*/  I2FP.F32.U32 R5, R14 ;  /* 0x0000000e00057245 */ /* 0x010fe20000201000 */
[----:B------:R-:W-:-:S02]  /*0bf0*/  IMAD R0, R0, 0x4, R9 ;  /* 0x0000000400007824 */ /* 0x000fc400078e0209 */
[----:B------:R-:W-:Y:S01]  /*0c00*/  FMUL R4, R4, UR4 ;  /* 0x0000000404047c20 */ /* 0x000fe20008400000 */
[----:B------:R-:W-:Y:S01]  /*0c10*/  ULDC UR4, c[0x0][0x154] ;  /* 0x0000550000047ab9 */ /* 0x000fe20000000800 */
[----:B------:R-:W-:Y:S01]  /*0c20*/  LEA.HI R3, R3, R2, RZ, 0x2 ;  /* 0x0000000203037211 */ /* 0x000fe200078f10ff */
[----:B------:R-:W-:Y:S01]  /*0c30*/  FMUL R5, R5, UR4 ;  /* 0x0000000405057c20 */ /* 0x000fe20008400000 */
[----:B------:R-:W-:Y:S01]  /*0c40*/  UMOV UR4, 0x20 ;  /* 0x0000002000047882 */ /* 0x000fe20000000000 */
[----:B------:R-:W3:Y:S01]  /*0c50*/  @!UP1 S2UR UR10, SR_CgaCtaId ;  /* 0x00000000000a99c3 */ /* 0x000ee20000008800 */
[----:B------:R-:W4:Y:S01]  /*0c60*/  F2I.U32.TRUNC.NTZ R4, R4 ;  /* 0x0000000400047305 */ /* 0x000f22000020f000 */
[----:B------:R-:W-:Y:S01]  /*0c70*/  LOP3.LUT R3, R3, 0xfffffffc, RZ, 0xc0, !PT ;  /* 0xfffffffc03037812 */ /* 0x000fe200078ec0ff */
[----:B------:R-:W-:Y:S01]  /*0c80*/  @!UP0 UMOV UR6, 0x400 ;  /* 0x0000040000068882 */ /* 0x000fe20000000000 */
[----:B------:R-:W-:-:S04]  /*0c90*/  @!UP0 UIADD3 UR4, -UR4, 0x100000, URZ ;  /* 0x0010000004048890 */ /* 0x000fc8000fffe13f */
[----:B------:R-:W-:Y:S02]  /*0ca0*/  @!UP0 USHF.L.U32 UR5, UR4, 0xb, URZ ;  /* 0x0000000b04058899 */ /* 0x000fe4000800063f */
[----:B------:R-:W-:Y:S01]  /*0cb0*/  @!UP0 USHF.L.U32 UR4, UR4, 0x1, URZ ;  /* 0x0000000104048899 */ /* 0x000fe2000800063f */
[----:B------:R-:W-:Y:S01]  /*0cc0*/  R2UR UR15, R13 ;  /* 0x000000000d0f72ca */ /* 0x000fe200000e0000 */
[----:B------:R-:W-:Y:S01]  /*0cd0*/  @!UP1 UMOV UR9, 0x400 ;  /* 0x0000040000099882 */ /* 0x000fe20000000000 */
[----:B------:R-:W-:Y:S01]  /*0ce0*/  IMAD.IADD R22, R2, 0x1, -R3 ;  /* 0x0000000102167824 */ /* 0x000fe200078e0a03 */
[----:B------:R-:W-:Y:S01]  /*0cf0*/  VOTEU.ALL UP2, P1 ;  /* 0x00000000003f7886 */ /* 0x000fe20000840000 */
[----:B------:R-:W5:Y:S01]  /*0d00*/  F2I.U32.TRUNC.NTZ R5, R5 ;  /* 0x0000000500057305 */ /* 0x000f62000020f000 */
[----:B------:R-:W-:Y:S01]  /*0d10*/  IMAD.SHL.U32 R3, R0, 0x4, RZ ;  /* 0x0000000400037824 */ /* 0x000fe200078e00ff */
[----:B------:R-:W-:Y:S01]  /*0d20*/  VOTEU.ALL UP3, P1 ;  /* 0x00000000003f7886 */ /* 0x000fe20000860000 */
[----:B------:R-:W-:Y:S01]  /*0d30*/  VOTEU.ALL UP4, P1 ;  /* 0x00000000003f7886 */ /* 0x000fe20000880000 */
[----:B------:R-:W-:Y:S01]  /*0d40*/  VOTEU.ALL UP5, P1 ;  /* 0x00000000003f7886 */ /* 0x000fe200008a0000 */
[----:B------:R-:W-:Y:S01]  /*0d50*/  ISETP.NE.AND P1, PT, R22, 0x3, PT ;  /* 0x000000031600780c */ /* 0x000fe20003f25270 */
[----:B-1----:R-:W-:Y:S01]  /*0d60*/  @!UP0 ULEA UR8, UR7, UR6, 0x18 ;  /* 0x0000000607088291 */ /* 0x002fe2000f8ec03f */
[----:B------:R-:W-:Y:S01]  /*0d70*/  LOP3.LUT R12, R0, 0xc, R3, 0x78, !PT ;  /* 0x0000000c000c7812 */ /* 0x000fe200078e7803 */
[----:B------:R-:W-:-:S04]  /*0d80*/  @!UP1 UIADD3 UR6, -UR11, 0x100000, URZ ;  /* 0x001000000b069890 */ /* 0x000fc8000fffe13f */
[----:B------:R-:W-:Y:S02]  /*0d90*/  @!UP1 USHF.L.U32 UR7, UR6, 0xb, URZ ;  /* 0x0000000b06079899 */ /* 0x000fe4000800063f */
[----:B------:R-:W-:Y:S01]  /*0da0*/  @!UP1 USHF.L.U32 UR6, UR6, 0x1, URZ ;  /* 0x0000000106069899 */ /* 0x000fe2000800063f */
[----:B----4-:R-:W-:Y:S01]  /*0db0*/  IMAD.MOV R7, RZ, RZ, -R4 ;  /* 0x000000ffff077224 */ /* 0x010fe200078e0a04 */
[----:B------:R-:W-:Y:S01]  /*0dc0*/  VOTEU.ALL UP0, P0 ;  /* 0x00000000003f7886 */ /* 0x000fe20000000000 */
[----:B------:R-:W-:Y:S02]  /*0dd0*/  ISETP.EQ.OR P1, PT, R22, RZ, !P1 ;  /* 0x000000ff1600720c */ /* 0x000fe40004f22670 */
[----:B0-----:R-:W-:Y:S01]  /*0de0*/  IMAD R24, R8, R7, UR12 ;  /* 0x0000000c08187e24 */ /* 0x001fe2000f8e0207 */
[----:B---3--:R-:W-:Y:S01]  /*0df0*/  @!UP1 ULEA UR9, UR10, UR9, 0x18 ;  /* 0x000000090a099291 */ /* 0x008fe2000f8ec03f */
[----:B-----5:R-:W-:Y:S01]  /*0e00*/  IMAD.MOV R26, RZ, RZ, -R5 ;  /* 0x000000ffff1a7224 */ /* 0x020fe200078e0a05 */
[----:B------:R-:W-:Y:S01]  /*0e10*/  VOTEU.ALL UP1, P0 ;  /* 0x00000000003f7886 */ /* 0x000fe20000020000 */
[----:B------:R-:W-:Y:S01]  /*0e20*/  LOP3.LUT P0, RZ, R10, 0x7, RZ, 0xc0, !PT ;  /* 0x000000070aff7812 */ /* 0x000fe2000780c0ff */
[----:B------:R-:W0:Y:S02]  /*0e30*/  FENCE.VIEW.ASYNC.S ;  /* 0x00000000000073c6 */ /* 0x000e240000000000 */
[----:B0-----:R0:W1:Y:S01]  /*0e40*/  @!UP0 SYNCS.EXCH.64 URZ, [UR8+0x3b0], UR4 ;  /* 0x0003b004083f85b2 */ /* 0x0010620008000100 */
[----:B--2---:R-:W-:Y:S01]  /*0e50*/  IMAD R3, R25, R26, R14 ;  /* 0x0000001a19037224 */ /* 0x004fe200078e020e */
[----:B------:R-:W-:-:S02]  /*0e60*/  ISETP.EQ.AND P1, PT, R6, RZ, P1 ;  /* 0x000000ff0600720c */ /* 0x000fc40000f22270 */
[----:B------:R-:W-:Y:S02]  /*0e70*/  ISETP.LT.U32.AND P0, PT, R12, 0x2, !P0 ;  /* 0x000000020c00780c */ /* 0x000fe40004701070 */
[----:B------:R-:W-:Y:S02]  /*0e80*/  ISETP.NE.AND P4, PT, R3, R12, PT ;  /* 0x0000000c0300720c */ /* 0x000fe40003f85270 */
[----:B------:R-:W-:Y:S02]  /*0e90*/  SEL R7, RZ, 0x1, !P1 ;  /* 0x00000001ff077807 */ /* 0x000fe40004800000 */
[----:B------:R-:W-:Y:S02]  /*0ea0*/  ISETP.EQ.OR P4, PT, R24, RZ, !P4 ;  /* 0x000000ff1800720c */ /* 0x000fe40006782670 */
[----:B------:R-:W-:Y:S02]  /*0eb0*/  ISETP.NE.AND P2, PT, R6, RZ, PT ;  /* 0x000000ff0600720c */ /* 0x000fe40003f45270 */
[----:B------:R-:W-:Y:S01]  /*0ec0*/  PLOP3.LUT P0, PT, P0, P4, PT, 0x80, 0x0 ;  /* 0x000000000000781c */ /* 0x000fe20000709070 */
[----:B------:R0:W2:Y:S01]  /*0ed0*/  @!UP1 SYNCS.EXCH.64 URZ, [UR8+0x3b8], UR4 ;  /* 0x0003b804083f95b2 */ /* 0x0000a20008000100 */
[----:B------:R-:W-:Y:S01]  /*0ee0*/  NOP ;  /* 0x0000000000007918 */ /* 0x000fe20000000000 */
[----:B------:R-:W-:Y:S01]  /*0ef0*/  SEL R7, R7, 0x2, P5 ;  /* 0x0000000207077807 */ /* 0x000fe20002800000 */
[----:B------:R0:W3:Y:S01]  /*0f00*/  @!UP2 SYNCS.EXCH.64 URZ, [UR9+0x390], UR6 ;  /* 0x00039006093fa5b2 */ /* 0x0000e20008000100 */
[----:B------:R0:W4:Y:S01]  /*0f10*/  @!UP3 SYNCS.EXCH.64 URZ, [UR9+0x398], UR6 ;  /* 0x00039806093fb5b2 */ /* 0x0001220008000100 */
[----:B------:R0:W0:Y:S01]  /*0f20*/  @!UP4 SYNCS.EXCH.64 URZ, [UR9+0x3a0], UR6 ;  /* 0x0003a006093fc5b2 */ /* 0x0000220008000100 */
[----:B------:R0:W0:Y:S01]  /*0f30*/  @!UP5 SYNCS.EXCH.64 URZ, [UR9+0x3a8], UR6 ;  /* 0x0003a806093fd5b2 */ /* 0x0000220008000100 */
[----:B------:R-:W-:Y:S01]  /*0f40*/  NOP ;  /* 0x0000000000007918 */ /* 0x000fe20000000000 */
[----:B------:R-:W-:Y:S05]  /*0f50*/  @!P3 BRA `(.L_x_4) ;  /* 0x000000000008b947 */ /* 0x000fea0003800000 */
[----:B01234-:R-:W-:Y:S01]  /*0f60*/  UCGABAR_ARV ;  /* 0x00000000000079c7 */ /* 0x01ffe20008000000 */
[----:B------:R-:W-:Y:S05]  /*0f70*/  BRA `(.L_x_5) ;  /* 0x0000000000047947 */ /* 0x000fea0003800000 */
.L_x_4:
[----:B01234-:R-:W-:Y:S01]  /*0f80*/  NOP ;  /* 0x0000000000007918 */ /* 0x01ffe20000000000 */
.L_x_5:
[----:B------:R-:W-:Y:S01]  /*0f90*/  ULDC.64 UR4, c[0x0][0x598] ;  /* 0x0001660000047ab9 */ /* 0x000fe20000000a00 */
[----:B------:R-:W-:Y:S01]  /*0fa0*/  ULDC.64 UR20, c[0x0][0x208] ;  /* 0x0000820000147ab9 */ /* 0x000fe20000000a00 */
[----:B------:R-:W-:-:S04]  /*0fb0*/  ISETP.NE.U32.AND P1, PT, RZ, UR4, PT ;  /* 0x00000004ff007c0c */ /* 0x000fc8000bf25070 */
[----:B------:R-:W-:-:S13]  /*0fc0*/  ISETP.NE.AND.EX P1, PT, RZ, UR5, PT, P1 ;  /* 0x00000005ff007c0c */ /* 0x000fda000bf25310 */
[----:B------:R-:W-:Y:S05]  /*0fd0*/  @!P1 BRA `(.L_x_6) ;  /* 0x00000000001c9947 */ /* 0x000fea0003800000 */
[----:B------:R-:W0:Y:S02]  /*0fe0*/  LDC.64 R2, c[0x0][0x598] ;  /* 0x00016600ff027b82 */ /* 0x000e240000000a00 */
[----:B0-----:R-:W2:Y:S02]  /*0ff0*/  LDG.E.64 R2, desc[UR20][R2.64] ;  /* 0x0000001402027981 */ /* 0x001ea4000c1e1b00 */
[----:B--2---:R-:W-:-:S04]  /*1000*/  ISETP.NE.U32.AND P1, PT, R2, RZ, PT ;  /* 0x000000ff0200720c */ /* 0x004fc80003f25070 */
[----:B------:R-:W-:-:S13]  /*1010*/  ISETP.NE.AND.EX P1, PT, R3, RZ, PT, P1 ;  /* 0x000000ff0300720c */ /* 0x000fda0003f25310 */
[----:B------:R-:W-:Y:S05]  /*1020*/  @!P1 BRA `(.L_x_6) ;  /* 0x0000000000089947 */ /* 0x000fea0003800000 */
[----:B------:R0:W5:Y:S01]  /*1030*/  LD.E R13, desc[UR20][R2.64] ;  /* 0x00000014020d7980 */ /* 0x000162000c101900 */
[----:B------:R-:W-:Y:S05]  /*1040*/  BRA `(.L_x_7) ;  /* 0x0000000000207947 */ /* 0x000fea0003800000 */
.L_x_6:
[----:B------:R-:W-:Y:S02]  /*1050*/  ULDC.64 UR4, c[0x0][0x588] ;  /* 0x0001620000047ab9 */ /* 0x000fe40000000a00 */
[----:B------:R-:W-:-:S04]  /*1060*/  ISETP.NE.U32.AND P1, PT, RZ, UR4, PT ;  /* 0x00000004ff007c0c */ /* 0x000fc8000bf25070 */
[----:B------:R-:W-:-:S13]  /*1070*/  ISETP.NE.AND.EX P1, PT, RZ, UR5, PT, P1 ;  /* 0x00000005ff007c0c */ /* 0x000fda000bf25310 */
[----:B------:R-:W-:Y:S05]  /*1080*/  @!P1 BRA `(.L_x_8) ;  /* 0x00000000000c9947 */ /* 0x000fea0003800000 */
[----:B------:R-:W0:Y:S02]  /*1090*/  LDC.64 R2, c[0x0][0x588] ;  /* 0x00016200ff027b82 */ /* 0x000e240000000a00 */
[----:B0-----:R1:W5:Y:S01]  /*10a0*/  LDG.E R13, desc[UR20][R2.64] ;  /* 0x00000014020d7981 */ /* 0x001362000c1e1900 */
[----:B------:R-:W-:Y:S05]  /*10b0*/  BRA `(.L_x_7) ;  /* 0x0000000000047947 */ /* 0x000fea0003800000 */
.L_x_8:
[----:B------:R-:W2:Y:S02]  /*10c0*/  LDC R13, c[0x0][0x580] ;  /* 0x00016000ff0d7b82 */ /* 0x000ea40000000800 */
.L_x_7:
[----:B------:R-:W-:Y:S02]  /*10d0*/  ULDC.64 UR4, c[0x0][0x5a0] ;  /* 0x0001680000047ab9 */ /* 0x000fe40000000a00 */
[----:B------:R-:W-:-:S04]  /*10e0*/  ISETP.NE.U32.AND P1, PT, RZ, UR4, PT ;  /* 0x00000004ff007c0c */ /* 0x000fc8000bf25070 */
[----:B------:R-:W-:-:S13]  /*10f0*/  ISETP.NE.AND.EX P1, PT, RZ, UR5, PT, P1 ;  /* 0x00000005ff007c0c */ /* 0x000fda000bf25310 */
[----:B------:R-:W-:Y:S05]  /*1100*/  @!P1 BRA `(.L_x_9) ;  /* 0x00000000001c9947 */ /* 0x000fea0003800000 */
[----:B01----:R-:W0:Y:S02]  /*1110*/  LDC.64 R2, c[0x0][0x5a0] ;  /* 0x00016800ff027b82 */ /* 0x003e240000000a00 */
[----:B0-----:R-:W3:Y:S02]  /*1120*/  LDG.E.64 R2, desc[UR20][R2.64] ;  /* 0x0000001402027981 */ /* 0x001ee4000c1e1b00 */
[----:B---3--:R-:W-:-:S04]  /*1130*/  ISETP.NE.U32.AND P1, PT, R2, RZ, PT ;  /* 0x000000ff0200720c */ /* 0x008fc80003f25070 */
[----:B------:R-:W-:-:S13]  /*1140*/  ISETP.NE.AND.EX P1, PT, R3, RZ, PT, P1 ;  /* 0x000000ff0300720c */ /* 0x000fda0003f25310 */
[----:B------:R-:W-:Y:S05]  /*1150*/  @!P1 BRA `(.L_x_9) ;  /* 0x0000000000089947 */ /* 0x000fea0003800000 */
[----:B------:R0:W5:Y:S01]  /*1160*/  LD.E R16, desc[UR20][R2.64] ;  /* 0x0000001402107980 */ /* 0x000162000c101900 */
[----:B------:R-:W-:Y:S05]  /*1170*/  BRA `(.L_x_10) ;  /* 0x0000000000207947 */ /* 0x000fea0003800000 */
.L_x_9:
[----:B------:R-:W-:Y:S02]  /*1180*/  ULDC.64 UR4, c[0x0][0x590] ;  /* 0x0001640000047ab9 */ /* 0x000fe40000000a00 */
[----:B------:R-:W-:-:S04]  /*1190*/  ISETP.NE.U32.AND P1, PT, RZ, UR4, PT ;  /* 0x00000004ff007c0c */ /* 0x000fc8000bf25070 */
[----:B------:R-:W-:-:S13]  /*11a0*/  ISETP.NE.AND.EX P1, PT, RZ, UR5, PT, P1 ;  /* 0x00000005ff007c0c */ /* 0x000fda000bf25310 */
[----:B------:R-:W-:Y:S05]  /*11b0*/  @!P1 BRA `(.L_x_11) ;  /* 0x00000000000c9947 */ /* 0x000fea0003800000 */
[----:B------:R-:W3:Y:S02]  /*11c0*/  LDC.64 R16, c[0x0][0x590] ;  /* 0x00016400ff107b82 */ /* 0x000ee40000000a00 */
[----:B---3--:R3:W5:Y:S01]  /*11d0*/  LDG.E R16, desc[UR20][R16.64] ;  /* 0x0000001410107981 */ /* 0x008762000c1e1900 */
[----:B------:R-:W-:Y:S05]  /*11e0*/  BRA `(.L_x_10) ;  /* 0x0000000000047947 */ /* 0x000fea0003800000 */
.L_x_11:
[----:B------:R-:W4:Y:S02]  /*11f0*/  LDC R16, c[0x0][0x584] ;  /* 0x00016100ff107b82 */ /* 0x000f240000000800 */
.L_x_10:
[----:B------:R-:W1:Y:S01]  /*1200*/  LDC R0, c[0x0][0x65c] ;  /* 0x00019700ff007b82 */ /* 0x000e620000000800 */
[----:B------:R-:W-:Y:S01]  /*1210*/  ULDC UR8, c[0x0][0x28c] ;  /* 0x0000a30000087ab9 */ /* 0x000fe20000000800 */
[----:B------:R-:W-:Y:S01]  /*1220*/  ISETP.NE.AND P1, PT, R6, 0x2, PT ;  /* 0x000000020600780c */ /* 0x000fe20003f25270 */
[----:B------:R-:W-:Y:S01]  /*1230*/  UIADD3 UR8, UR8, 0x1f, URZ ;  /* 0x0000001f08087890 */ /* 0x000fe2000fffe03f */
[----:B------:R-:W-:Y:S01]  /*1240*/  IMAD.U32 R4, RZ, RZ, UR12 ;  /* 0x0000000cff047e24 */ /* 0x000fe2000f8e00ff */
[----:B------:R-:W-:Y:S01]  /*1250*/  UMOV UR5, URZ ;  /* 0x0000003f00057c82 */ /* 0x000fe20008000000 */
[----:B------:R-:W-:Y:S01]  /*1260*/  UMOV UR4, URZ ;  /* 0x0000003f00047c82 */ /* 0x000fe20008000000 */
[----:B------:R-:W-:-:S04]  /*1270*/  USHF.R.S32.HI UR9, URZ, 0x1f, UR8 ;  /* 0x0000001f3f097899 */ /* 0x000fc80008011408 */
[----:B------:R-:W-:-:S04]  /*1280*/  ULEA.HI UR9, UR9, UR8, URZ, 0x5 ;  /* 0x0000000809097291 */ /* 0x000fc8000f8f283f */
[----:B------:R-:W-:Y:S01]  /*1290*/  USHF.R.S32.HI UR13, URZ, 0x5, UR9 ;  /* 0x000000053f0d7899 */ /* 0x000fe20008011409 */
[----:B-1----:R-:W-:-:S13]  /*12a0*/  ISETP.NE.AND P4, PT, R0, 0x1, PT ;  /* 0x000000010000780c */ /* 0x002fda0003f85270 */
[----:B0-----:R-:W0:Y:S01]  /*12b0*/  @P4 LDC R3, c[0x0][0x10] ;  /* 0x00000400ff034b82 */ /* 0x001e220000000800 */
[----:B------:R-:W-:Y:S02]  /*12c0*/  @P4 IMAD.MOV.U32 R15, RZ, RZ, RZ ;  /* 0x000000ffff0f4224 */ /* 0x000fe400078e00ff */
[----:B------:R-:W-:-:S05]  /*12d0*/  @P4 IMAD.MOV.U32 R5, RZ, RZ, RZ ;  /* 0x000000ffff054224 */ /* 0x000fca00078e00ff */
[----:B------:R-:W1:Y:S01]  /*12e0*/  @!P4 LDC R9, c[0x0][0xc] ;  /* 0x00000300ff09cb82 */ /* 0x000e620000000800 */
[----:B------:R-:W-:Y:S01]  /*12f0*/  ULDC UR6, c[0x0][0xc] ;  /* 0x0000030000067ab9 */ /* 0x000fe20000000800 */
[----:B------:R-:W-:Y:S02]  /*1300*/  ULDC UR7, c[0x0][0x10] ;  /* 0x0000040000077ab9 */ /* 0x000fe40000000800 */
[----:B------:R-:W-:-:S04]  /*1310*/  UIMAD.WIDE.U32 UR6, UR6, UR7, URZ ;  /* 0x00000007060672a5 */ /* 0x000fc8000f8e003f */
[----:B------:R-:W3:Y:S01]  /*1320*/  LDC R8, c[0x0][0x14] ;  /* 0x00000500ff087b82 */ /* 0x000ee20000000800 */
[----:B0-----:R-:W-:-:S04]  /*1330*/  @P4 IMAD.WIDE.U32 R2, R3, UR12, R14 ;  /* 0x0000000c03024c25 */ /* 0x001fc8000f8e000e */
[----:B------:R-:W-:Y:S02]  /*1340*/  @P4 IMAD.IADD R3, R3, 0x1, R5 ;  /* 0x0000000103034824 */ /* 0x000fe400078e0205 */
[----:B------:R-:W-:Y:S02]  /*1350*/  IMAD.MOV.U32 R5, RZ, RZ, RZ ;  /* 0x000000ffff057224 */ /* 0x000fe400078e00ff */
[----:B-1----:R-:W-:-:S04]  /*1360*/  @!P4 IMAD.WIDE.U32 R4, R14, R9, R4 ;  /* 0x000000090e04c225 */ /* 0x002fc800078e0004 */
[----:B------:R-:W-:Y:S02]  /*1370*/  @!P4 IMAD.MOV.U32 R2, RZ, RZ, R4 ;  /* 0x000000ffff02c224 */ /* 0x000fe400078e0004 */
[C---:B---3--:R-:W-:Y:S02]  /*1380*/  IMAD R17, R8.reuse, UR7, RZ ;  /* 0x0000000708117c24 */ /* 0x048fe4000f8e02ff */
[----:B------:R-:W-:Y:S01]  /*1390*/  IMAD.WIDE.U32 R8, R8, UR6, RZ ;  /* 0x0000000608087c25 */ /* 0x000fe2000f8e00ff */
[----:B------:R-:W-:-:S03]  /*13a0*/  ULDC.64 UR6, c[0x0][0x650] ;  /* 0x0001940000067ab9 */ /* 0x000fc60000000a00 */
[----:B------:R-:W-:Y:S02]  /*13b0*/  @!P4 IMAD.MOV.U32 R3, RZ, RZ, R5 ;  /* 0x000000ffff03c224 */ /* 0x000fe400078e0005 */
[----:B------:R-:W-:Y:S01]  /*13c0*/  IMAD.IADD R0, R9, 0x1, R17 ;  /* 0x0000000109007824 */ /* 0x000fe200078e0211 */
[----:B------:R-:W-:Y:S06]  /*13d0*/  @P1 BRA `(.L_x_12) ;  /* 0x0000000000201947 */ /* 0x000fec0003800000 */
[----:B------:R-:W-:Y:S01]  /*13e0*/  USHF.R.U32.HI UR4, URZ, 0x3, UR13 ;  /* 0x000000033f047899 */ /* 0x000fe2000801160d */
[----:B------:R-:W-:Y:S01]  /*13f0*/  IADD3 R2, P1, R2, R8, RZ ;  /* 0x0000000802027210 */ /* 0x000fe20007f3e0ff */
[----:B------:R-:W-:Y:S02]  /*1400*/  UISETP.GE.U32.AND UP0, UPT, UR13, 0x38, UPT ;  /* 0x000000380d00788c */ /* 0x000fe4000bf06070 */
[----:B------:R-:W-:Y:S02]  /*1410*/  UIMAD.WIDE.U32 UR4, UR4, 0x24924925, URZ ;  /* 0x24924925040478a5 */ /* 0x000fe4000f8e003f */
[----:B------:R-:W-:-:S05]  /*1420*/  IMAD.X R3, R0, 0x1, R3, P1 ;  /* 0x0000000100037824 */ /* 0x000fca00008e0603 */
[----:B------:R-:W-:Y:S02]  /*1430*/  UMOV UR4, URZ ;  /* 0x0000003f00047c82 */ /* 0x000fe40008000000 */
[----:B------:R-:W-:Y:S02]  /*1440*/  @UP0 ULOP3.LUT UR4, UR5, 0x1, URZ, 0xc0, !UPT ;  /* 0x0000000105040892 */ /* 0x000fe4000f8ec03f */
[----:B------:R-:W-:-:S12]  /*1450*/  UIMAD UR5, UR5, -0x38, UR13 ;  /* 0xffffffc8050578a4 */ /* 0x000fd8000f8e020d */
.L_x_12:
[----:B------:R-:W-:Y:S01]  /*1460*/  ISETP.GE.U32.AND P1, PT, R2, UR6, PT ;  /* 0x0000000602007c0c */ /* 0x000fe2000bf26070 */
[----:B------:R-:W-:Y:S01]  /*1470*/  IMAD.MOV.U32 R6, RZ, RZ, -0x1 ;  /* 0xffffffffff067424 */ /* 0x000fe200078e00ff */
[----:B------:R-:W-:Y:S01]  /*1480*/  PRMT R17, RZ, 0x7610, R17 ;  /* 0x00007610ff117816 */ /* 0x000fe20000000011 */
[----:B------:R-:W-:Y:S01]  /*1490*/  IMAD.MOV.U32 R4, RZ, RZ, -0x1 ;  /* 0xffffffffff047424 */ /* 0x000fe200078e00ff */
[----:B------:R-:W-:Y:S01]  /*14a0*/  ISETP.GE.U32.AND.EX P1, PT, R3, UR7, PT, P1 ;  /* 0x0000000703007c0c */ /* 0x000fe2000bf26110 */
[----:B------:R-:W-:-:S12]  /*14b0*/  IMAD.MOV.U32 R5, RZ, RZ, -0x1 ;  /* 0xffffffffff057424 */ /* 0x000fd800078e00ff */
[----:B------:R-:W-:Y:S05]  /*14c0*/  @P1 BRA `(.L_x_13) ;  /* 0x0000000400241947 */ /* 0x000fea0003800000 */
[----:B------:R-:W0:Y:S01]  /*14d0*/  LDC.64 R28, c[0x0][0x628] ;  /* 0x00018a00ff1c7b82 */ /* 0x000e220000000a00 */
[----:B------:R-:W-:Y:S02]  /*14e0*/  IMAD.MOV.U32 R4, RZ, RZ, R2 ;  /* 0x000000ffff047224 */ /* 0x000fe400078e0002 */
[----:B------:R-:W-:-:S05]  /*14f0*/  IMAD.MOV.U32 R5, RZ, RZ, R3 ;  /* 0x000000ffff057224 */ /* 0x000fca00078e0003 */
[----:B------:R-:W1:Y:S08]  /*1500*/  LDC R6, c[0x0][0x630] ;  /* 0x00018c00ff067b82 */ /* 0x000e700000000800 */
[----:B------:R-:W3:Y:S01]  /*1510*/  LDC.64 R30, c[0x0][0x620] ;  /* 0x00018800ff1e7b82 */ /* 0x000ee20000000a00 */
[----:B0-----:R-:W-:-:S04]  /*1520*/  ISETP.NE.U32.AND P1, PT, R28, RZ, PT ;  /* 0x000000ff1c00720c */ /* 0x001fc80003f25070 */
[----:B------:R-:W-:-:S13]  /*1530*/  ISETP.NE.AND.EX P1, PT, R29, RZ, PT, P1 ;  /* 0x000000ff1d00720c */ /* 0x000fda0003f25310 */
[----:B-1-3--:R-:W-:Y:S05]  /*1540*/  @!P1 BRA `(.L_x_14) ;  /* 0x0000000000289947 */ /* 0x00afea0003800000 */
[----:B------:R-:W0:Y:S02]  /*1550*/  LDC R17, c[0x0][0x634] ;  /* 0x00018d00ff117b82 */ /* 0x000e240000000800 */
[----:B0-----:R-:W-:-:S05]  /*1560*/  IADD3 R17, P1, R2, R17, RZ ;  /* 0x0000001102117210 */ /* 0x001fca0007f3e0ff */
[----:B------:R-:W-:-:S04]  /*1570*/  IMAD.X R27, RZ, RZ, R3, P1 ;  /* 0x000000ffff1b7224 */ /* 0x000fc800008e0603 */
[----:B------:R-:W-:-:S04]  /*1580*/  IMAD.WIDE.U32 R4, R27, R28, RZ ;  /* 0x0000001c1b047225 */ /* 0x000fc800078e00ff */
[----:B------:R-:W-:-:S04]  /*1590*/  IMAD.WIDE.U32 R18, P1, R17, R29, R4 ;  /* 0x0000001d11127225 */ /* 0x000fc80007820004 */
[----:B------:R-:W-:-:S04]  /*15a0*/  IMAD.WIDE.U32 R4, R17, R28, RZ ;  /* 0x0000001c11047225 */ /* 0x000fc800078e00ff */
[----:B------:R-:W-:Y:S01]  /*15b0*/  IMAD.X R21, RZ, RZ, RZ, P1 ;  /* 0x000000ffff157224 */ /* 0x000fe200008e06ff */
[----:B------:R-:W-:Y:S01]  /*15c0*/  IADD3 RZ, P1, R5, R18, RZ ;  /* 0x0000001205ff7210 */ /* 0x000fe20007f3e0ff */
[----:B------:R-:W-:-:S04]  /*15d0*/  IMAD.MOV.U32 R20, RZ, RZ, R19 ;  /* 0x000000ffff147224 */ /* 0x000fc800078e0013 */
[----:B------:R-:W-:-:S08]  /*15e0*/  IMAD.WIDE.U32.X R4, R27, R29, R20, P1 ;  /* 0x0000001d1b047225 */ /* 0x000fd000008e0414 */
.L_x_14:
[----:B------:R-:W0:Y:S01]  /*15f0*/  LDC.64 R32, c[0x0][0x640] ;  /* 0x00019000ff207b82 */ /* 0x000e220000000a00 */
[-CC-:B------:R-:W-:Y:S01]  /*1600*/  SHF.R.U64 R37, R4, R6.reuse, R5.reuse ;  /* 0x0000000604257219 */ /* 0x180fe20000001205 */
[----:B------:R-:W-:Y:S01]  /*1610*/  IMAD.MOV.U32 R35, RZ, RZ, 0x1 ;  /* 0x00000001ff237424 */ /* 0x000fe200078e00ff */
[----:B------:R-:W-:Y:S02]  /*1620*/  SHF.R.U32.HI R4, RZ, R6, R5 ;  /* 0x00000006ff047219 */ /* 0x000fe40000011605 */
[----:B------:R-:W-:-:S03]  /*1630*/  IADD3 R17, P1, RZ, -R37, RZ ;  /* 0x80000025ff117210 */ /* 0x000fc60007f3e0ff */
[----:B------:R-:W1:Y:S02]  /*1640*/  LDC R18, c[0x0][0x618] ;  /* 0x00018600ff127b82 */ /* 0x000e640000000800 */
[----:B------:R-:W-:-:S04]  /*1650*/  IMAD.X R5, RZ, RZ, ~R4, P1 ;  /* 0x000000ffff057224 */ /* 0x000fc800008e0e04 */
[-C--:B------:R-:W-:Y:S02]  /*1660*/  IMAD R6, R5, R30.reuse, RZ ;  /* 0x0000001e05067224 */ /* 0x080fe400078e02ff */
[----:B------:R-:W3:Y:S01]  /*1670*/  LDC R19, c[0x0][0x608] ;  /* 0x00018200ff137b82 */ /* 0x000ee20000000800 */
[----:B------:R-:W-:-:S04]  /*1680*/  IMAD.WIDE.U32 R4, R17, R30, R2 ;  /* 0x0000001e11047225 */ /* 0x000fc800078e0002 */
[----:B------:R-:W-:-:S03]  /*1690*/  IMAD R17, R17, R31, R6 ;  /* 0x0000001f11117224 */ /* 0x000fc600078e0206 */
[----:B------:R-:W2:Y:S01]  /*16a0*/  LDC R28, c[0x0][0x658] ;  /* 0x00019600ff1c7b82 */ /* 0x000ea20000000800 */
[----:B------:R-:W-:Y:S01]  /*16b0*/  IMAD.IADD R5, R5, 0x1, R17 ;  /* 0x0000000105057824 */ /* 0x000fe200078e0211 */
[----:B0-----:R-:W-:Y:S01]  /*16c0*/  ISETP.NE.U32.AND P1, PT, R32, RZ, PT ;  /* 0x000000ff2000720c */ /* 0x001fe20003f25070 */
[----:B------:R-:W-:-:S03]  /*16d0*/  IMAD.MOV.U32 R17, RZ, RZ, -0x1 ;  /* 0xffffffffff117424 */ /* 0x000fc600078e00ff */
[----:B------:R-:W-:Y:S02]  /*16e0*/  ISETP.NE.AND.EX P1, PT, R33, RZ, PT, P1 ;  /* 0x000000ff2100720c */ /* 0x000fe40003f25310 */
[----:B------:R-:W0:Y:S01]  /*16f0*/  LDC R31, c[0x0][0x600] ;  /* 0x00018000ff1f7b82 */ /* 0x000e220000000800 */
[-CC-:B-1----:R-:W-:Y:S02]  /*1700*/  SHF.R.U64 R29, R4, R18.reuse, R5.reuse ;  /* 0x00000012041d7219 */ /* 0x182fe40000001205 */
[----:B------:R-:W-:-:S05]  /*1710*/  SHF.R.U32.HI R4, RZ, R18, R5 ;  /* 0x00000012ff047219 */ /* 0x000fca0000011605 */
[----:B------:R-:W1:Y:S01]  /*1720*/  LDC R30, c[0x0][0x648] ;  /* 0x00019200ff1e7b82 */ /* 0x000e620000000800 */
[-CC-:B---3--:R-:W-:Y:S02]  /*1730*/  SHF.R.U64 R39, R29, R19.reuse, R4.reuse ;  /* 0x000000131d277219 */ /* 0x188fe40000001204 */
[----:B------:R-:W-:-:S05]  /*1740*/  SHF.R.U32.HI R5, RZ, R19, R4 ;  /* 0x00000013ff057219 */ /* 0x000fca0000011604 */
[----:B------:R-:W3:Y:S01]  /*1750*/  LDC R34, c[0x0][0x638] ;  /* 0x00018e00ff227b82 */ /* 0x000ee20000000800 */
[-C--:B--2---:R-:W-:Y:S02]  /*1760*/  SHF.L.U32 R4, R17, R28.reuse, RZ ;  /* 0x0000001c11047219 */ /* 0x084fe400000006ff */
[--C-:B------:R-:W-:Y:S02]  /*1770*/  SHF.R.U64 R38, R39, R28, R5.reuse ;  /* 0x0000001c27267219 */ /* 0x100fe40000001205 */
[----:B------:R-:W-:Y:S02]  /*1780*/  LOP3.LUT R6, RZ, R4, RZ, 0x33, !PT ;  /* 0x00000004ff067212 */ /* 0x000fe400078e33ff */
[----:B------:R-:W-:Y:S01]  /*1790*/  SHF.R.U32.HI R5, RZ, R28, R5 ;  /* 0x0000001cff057219 */ /* 0x000fe20000011605 */
[----:B------:R-:W2:Y:S01]  /*17a0*/  LDC R36, c[0x0][0x610] ;  /* 0x00018400ff247b82 */ /* 0x000ea20000000800 */
[----:B------:R-:W-:Y:S01]  /*17b0*/  IMAD.MOV.U32 R4, RZ, RZ, R38 ;  /* 0x000000ffff047224 */ /* 0x000fe200078e0026 */
[----:B------:R-:W-:Y:S06]  /*17c0*/  @!P1 BRA `(.L_x_15) ;  /* 0x0000000000289947 */ /* 0x000fec0003800000 */
[----:B------:R-:W4:Y:S02]  /*17d0*/  LDC R17, c[0x0][0x64c] ;  /* 0x00019300ff117b82 */ /* 0x000f240000000800 */
[----:B----4-:R-:W-:-:S05]  /*17e0*/  IADD3 R17, P1, R38, R17, RZ ;  /* 0x0000001126117210 */ /* 0x010fca0007f3e0ff */
        /* <DEDUP_REMOVED lines=8> */
.L_x_15:
[----:B-1----:R-:W-:Y:S01]  /*1870*/  SHF.R.U64 R15, R4, R30, R5 ;  /* 0x0000001e040f7219 */ /* 0x002fe20000001205 */
[----:B------:R-:W-:Y:S01]  /*1880*/  @P4 IMAD R24, R25, R26, R14 ;  /* 0x0000001a19184224 */ /* 0x000fe200078e020e */
[----:B------:R-:W-:Y:S01]  /*1890*/  LOP3.LUT R5, R39, R6, RZ, 0xc0, !PT ;  /* 0x0000000627057212 */ /* 0x000fe200078ec0ff */
[----:B0-----:R-:W-:Y:S01]  /*18a0*/  VIADD R6, R31, 0xffffffff ;  /* 0xffffffff1f067836 */ /* 0x001fe20000000000 */
[----:B------:R-:W-:Y:S01]  /*18b0*/  SHF.L.U32 R4, R35, R28, RZ ;  /* 0x0000001c23047219 */ /* 0x000fe200000006ff */
[----:B------:R-:W-:-:S03]  /*18c0*/  IMAD.MOV R17, RZ, RZ, -R15 ;  /* 0x000000ffff117224 */ /* 0x000fc600078e0a0f */
[----:B------:R-:W-:Y:S01]  /*18d0*/  LOP3.LUT R29, R29, R6, RZ, 0xc0, !PT ;  /* 0x000000061d1d7212 */ /* 0x000fe200078ec0ff */
[----:B------:R-:W-:Y:S02]  /*18e0*/  IMAD R5, R4, R15, R5 ;  /* 0x0000000f04057224 */ /* 0x000fe400078e0205 */
[----:B---3--:R-:W-:Y:S02]  /*18f0*/  IMAD R4, R17, R34, R38 ;  /* 0x0000002211047224 */ /* 0x008fe400078e0226 */
[----:B--2---:R-:W-:Y:S02]  /*1900*/  IMAD R6, R5, R36, R24 ;  /* 0x0000002405067224 */ /* 0x004fe400078e0218 */
[----:B------:R-:W-:Y:S02]  /*1910*/  IMAD R5, R4, R31, R29 ;  /* 0x0000001f04057224 */ /* 0x000fe400078e021d */
[----:B------:R-:W-:-:S03]  /*1920*/  IMAD.MOV.U32 R17, RZ, RZ, 0x1 ;  /* 0x00000001ff117424 */ /* 0x000fc600078e00ff */
[----:B------:R-:W-:Y:S02]  /*1930*/  SEL R4, R5, R6, !P4 ;  /* 0x0000000605047207 */ /* 0x000fe40006000000 */
[----:B------:R-:W-:Y:S01]  /*1940*/  SEL R6, R6, R5, !P4 ;  /* 0x0000000506067207 */ /* 0x000fe20006000000 */
[----:B------:R-:W-:-:S07]  /*1950*/  IMAD.MOV.U32 R5, RZ, RZ, R37 ;  /* 0x000000ffff057224 */ /* 0x000fce00078e0025 */
.L_x_13:
[----:B------:R-:W-:Y:S05]  /*1960*/  @!P3 BRA `(.L_x_16) ;  /* 0x00000000000cb947 */ /* 0x000fea0003800000 */
[----:B------:R-:W-:Y:S01]  /*1970*/  UCGABAR_WAIT ;  /* 0x0000000000007dc7 */ /* 0x000fe20008000000 */
[----:B------:R-:W-:Y:S01]  /*1980*/  CCTL.IVALL ;  /* 0x00000000ff00798f */ /* 0x000fe20002000000 */
[----:B------:R-:W-:Y:S05]  /*1990*/  BRA `(.L_x_17) ;  /* 0x0000000000047947 */ /* 0x000fea0003800000 */
.L_x_16:
[----:B------:R-:W-:Y:S06]  /*19a0*/  BAR.SYNC.DEFER_BLOCKING 0x0 ;  /* 0x0000000000007b1d */ /* 0x000fec0000010000 */
.L_x_17:
[----:B------:R-:W-:Y:S05]  /*19b0*/  @!P2 BRA `(.L_x_18) ;  /* 0x0000004000c8a947 */ /* 0x000fea0003800000 */
[----:B------:R-:W-:-:S13]  /*19c0*/  ISETP.GT.U32.AND P1, PT, R40, 0x1, PT ;  /* 0x000000012800780c */ /* 0x000fda0003f24070 */
[----:B------:R-:W-:Y:S05]  /*19d0*/  @P1 EXIT ;  /* 0x000000000000194d */ /* 0x000fea0003800000 */
.L_x_19:
[----:B------:R-:W-:-:S08]  /*19e0*/  NOP ;  /* 0x0000000000007918 */ /* 0x000fd00000000000 */
[----:B------:R-:W0:Y:S02]  /*19f0*/  USETMAXREG.TRY_ALLOC.CTAPOOL UP0, 0xe8 ;  /* 0x000000e8000079c8 */ /* 0x000e240008000600 */
[----:B0-----:R-:W-:-:S13]  /*1a00*/  PLOP3.LUT P1, PT, PT, PT, UP0, 0x80, 0x0 ;  /* 0x000000000000781c */ /* 0x001fda0003f2f008 */
[----:B------:R-:W-:Y:S05]  /*1a10*/  @!P1 BRA `(.L_x_19) ;  /* 0xfffffffc00f09947 */ /* 0x000fea000383ffff */
[----:B------:R-:W-:-:S13]  /*1a20*/  LOP3.LUT P1, RZ, R17, 0xff, RZ, 0xc0, !PT ;  /* 0x000000ff11ff7812 */ /* 0x000fda000782c0ff */
[----:B------:R-:W-:Y:S05]  /*1a30*/  @!P1 EXIT ;  /* 0x000000000000994d */ /* 0x000fea0003800000 */
[----:B------:R-:W0:Y:S01]  /*1a40*/  S2UR UR6, SR_CgaCtaId ;  /* 0x00000000000679c3 */ /* 0x000e220000008800 */
[CC--:B------:R-:W-:Y:S01]  /*1a50*/  LEA.HI R11, R23.reuse, R10.reuse, RZ, 0x2 ;  /* 0x0000000a170b7211 */ /* 0x0c0fe200078f10ff */
[----:B------:R-:W-:Y:S01]  /*1a60*/  UIADD3 UR7, UR15, -0x1, URZ ;  /* 0xffffffff0f077890 */ /* 0x000fe2000fffe03f */
[----:B------:R-:W-:Y:S01]  /*1a70*/  LEA.HI R23, R23, R10, RZ, 0x5 ;  /* 0x0000000a17177211 */ /* 0x000fe200078f28ff */
[----:B------:R-:W-:Y:S01]  /*1a80*/  UMOV UR12, 0x400 ;  /* 0x00000400000c7882 */ /* 0x000fe20000000000 */
[--C-:B------:R-:W-:Y:S01]  /*1a90*/  SHF.R.S32.HI R14, RZ, 0x2, R11.reuse ;  /* 0x00000002ff0e7819 */ /* 0x100fe2000001140b */
[----:B------:R-:W-:Y:S01]  /*1aa0*/  UISETP.LT.AND UP0, UPT, UR13, 0x1, UPT ;  /* 0x000000010d00788c */ /* 0x000fe2000bf01270 */
[----:B------:R-:W-:Y:S01]  /*1ab0*/  SHF.R.S32.HI R15, RZ, 0x1f, R11 ;  /* 0x0000001fff0f7819 */ /* 0x000fe2000001140b */
[----:B------:R-:W-:Y:S01]  /*1ac0*/  USHF.L.U32 UR22, UR13, 0x1, URZ ;  /* 0x000000010d167899 */ /* 0x000fe2000800063f */
[----:B------:R-:W-:Y:S01]  /*1ad0*/  SHF.R.S32.HI R23, RZ, 0x5, R23 ;  /* 0x00000005ff177819 */ /* 0x000fe20000011417 */
[----:B------:R-:W-:Y:S01]  /*1ae0*/  USEL UR14, UR13, 0x1, UP0 ;  /* 0x000000010d0e7887 */ /* 0x000fe20008000000 */
[----:B------:R-:W-:Y:S01]  /*1af0*/  LEA.HI R15, R15, R14, RZ, 0x3 ;  /* 0x0000000e0f0f7211 */ /* 0x000fe200078f18ff */
[----:B------:R-:W-:Y:S01]  /*1b00*/  UISETP.NE.AND UP0, UPT, UR7, URZ, UPT ;  /* 0x0000003f0700728c */ /* 0x000fe2000bf05270 */
[----:B------:R-:W-:Y:S01]  /*1b10*/  LOP3.LUT R17, R11, 0xfffffffc, RZ, 0xc0, !PT ;  /* 0xfffffffc0b117812 */ /* 0x000fe200078ec0ff */
[----:B------:R-:W-:Y:S01]  /*1b20*/  UIADD3 UR14, -UR14, UR13, URZ ;  /* 0x0000000d0e0e7290 */ /* 0x000fe2000fffe13f */
[----:B------:R-:W-:Y:S01]  /*1b30*/  LOP3.LUT R15, R15, 0xfffffff8, RZ, 0xc0, !PT ;  /* 0xfffffff80f0f7812 */ /* 0x000fe200078ec0ff */
[----:B------:R-:W-:Y:S01]  /*1b40*/  USEL UR9, URZ, 0x1, UP0 ;  /* 0x000000013f097887 */ /* 0x000fe20008000000 */
[----:B------:R-:W-:Y:S01]  /*1b50*/  LOP3.LUT R85, R7, 0x1, RZ, 0xfc, !PT ;  /* 0x0000000107557812 */ /* 0x000fe200078efcff */
[----:B------:R-:W-:-:S02]  /*1b60*/  IMAD.IADD R17, R10, 0x1, -R17 ;  /* 0x000000010a117824 */ /* 0x000fc400078e0a11 */
[----:B------:R-:W-:Y:S02]  /*1b70*/  IMAD.IADD R14, R14, 0x1, -R15 ;  /* 0x000000010e0e7824 */ /* 0x000fe400078e0a0f */
[----:B------:R-:W-:Y:S01]  /*1b80*/  IMAD.U32 R86, RZ, RZ, UR9 ;  /* 0x00000009ff567e24 */ /* 0x000fe2000f8e00ff */
[----:B0-----:R-:W-:Y:S02]  /*1b90*/  ULEA UR12, UR6, UR12, 0x18 ;  /* 0x0000000c060c7291 */ /* 0x001fe4000f8ec03f */
[--C-:B------:R-:W-:Y:S01]  /*1ba0*/  SHF.R.S32.HI R15, RZ, 0x1f, R14.reuse ;  /* 0x0000001fff0f7819 */ /* 0x100fe2000001140e */
[----:B------:R-:W-:Y:S01]  /*1bb0*/  USHF.L.U32 UR6, UR7, 0x3, URZ ;  /* 0x0000000307067899 */ /* 0x000fe2000800063f */
[C-C-:B------:R-:W-:Y:S01]  /*1bc0*/  IMAD R20, R23.reuse, -0x10, -R14.reuse ;  /* 0xfffffff017147824 */ /* 0x140fe200078e0a0e */
[----:B------:R-:W-:Y:S02]  /*1bd0*/  UIADD3 UR7, UR12, 0x480, URZ ;  /* 0x000004800c077890 */ /* 0x000fe4000fffe03f */
[----:B------:R-:W-:Y:S01]  /*1be0*/  ULOP3.LUT UR6, UR6, 0x8, URZ, 0xc0, !UPT ;  /* 0x0000000806067892 */ /* 0x000fe2000f8ec03f */
[----:B------:R-:W-:Y:S01]  /*1bf0*/  IMAD.WIDE R10, R23, 0x10, R14 ;  /* 0x00000010170a7825 */ /* 0x000fe200078e020e */
[----:B------:R-:W-:-:S02]  /*1c00*/  UIADD3 UR8, UR12, 0x1c480, URZ ;  /* 0x0001c4800c087890 */ /* 0x000fc4000fffe03f */
[----:B------:R-:W-:Y:S02]  /*1c10*/  USHF.R.U32.HI UR7, URZ, 0x4, UR7 ;  /* 0x000000043f077899 */ /* 0x000fe40008011607 */
[----:B------:R-:W-:Y:S02]  /*1c20*/  USHF.R.U32.HI UR8, URZ, 0x4, UR8 ;  /* 0x000000043f087899 */ /* 0x000fe40008011608 */
[----:B------:R-:W-:Y:S02]  /*1c30*/  ULOP3.LUT UR24, UR6, 0x8, URZ, 0x3c, !UPT ;  /* 0x0000000806187892 */ /* 0x000fe4000f8e3c3f */
[----:B------:R-:W-:Y:S02]  /*1c40*/  ULOP3.LUT UR16, UR6, 0x18, URZ, 0x3c, !UPT ;  /* 0x0000001806107892 */ /* 0x000fe4000f8e3c3f */
[----:B------:R-:W-:Y:S01]  /*1c50*/  UIADD3 UR23, UR12, 0x390, URZ ;  /* 0x000003900c177890 */ /* 0x000fe2000fffe03f */
[----:B------:R-:W-:Y:S01]  /*1c60*/  ULDC UR6, c[0x0][0x284] ;  /* 0x0000a10000067ab9 */ /* 0x000fe20000000800 */
[----:B------:R-:W-:Y:S01]  /*1c70*/  ULOP3.LUT UR7, UR7, 0x3fff, URZ, 0xc0, !UPT ;  /* 0x00003fff07077892 */ /* 0x000fe2000f8ec03f */
[----:B------:R-:W-:Y:S01]  /*1c80*/  VIADD R20, R20, UR6 ;  /* 0x0000000614147c36 */ /* 0x000fe20008000000 */
[----:B------:R-:W-:-:S02]  /*1c90*/  ULOP3.LUT UR8, UR8, 0x3fff, URZ, 0xc0, !UPT ;  /* 0x00003fff08087892 */ /* 0x000fc4000f8ec03f */
[----:B------:R-:W-:Y:S02]  /*1ca0*/  ULEA UR15, UR15, UR23, 0x3 ;  /* 0x000000170f0f7291 */ /* 0x000fe4000f8e183f */
[----:B------:R-:W-:Y:S02]  /*1cb0*/  ULOP3.LUT UR17, UR7, 0x10000, URZ, 0xfc, !UPT ;  /* 0x0001000007117892 */ /* 0x000fe4000f8efc3f */
[----:B------:R-:W-:-:S12]  /*1cc0*/  ULOP3.LUT UR18, UR8, 0x10000, URZ, 0xfc, !UPT ;  /* 0x0001000008127892 */ /* 0x000fd8000f8efc3f */
.L_x_110:
[----:B------:R-:W-:Y:S01]  /*1cd0*/  SHF.L.U32 R14, R86, 0x1f, RZ ;  /* 0x0000001f560e7819 */ /* 0x000fe200000006ff */
[----:B------:R-:W0:Y:S01]  /*1ce0*/  LDC R15, c[0x0][0x28c] ;  /* 0x0000a300ff0f7b82 */ /* 0x000e220000000800 */
[----:B------:R-:W-:Y:S01]  /*1cf0*/  UMOV UR6, URZ ;  /* 0x0000003f00067c82 */ /* 0x000fe20008000000 */
[----:B------:R-:W-:Y:S01]  /*1d00*/  UMOV UR19, UR5 ;  /* 0x0000000500137c82 */ /* 0x000fe20008000000 */
[----:B------:R-:W1:Y:S01]  /*1d10*/  SYNCS.PHASECHK.TRANS64.TRYWAIT P1, [UR15+-0x8], R14 ;  /* 0xfffff80eff0075a7 */ /* 0x000e62000802014f */
[----:B0-----:R-:W-:Y:S01]  /*1d20*/  ISETP.GE.AND P2, PT, R15, 0x1, PT ;  /* 0x000000010f00780c */ /* 0x001fe20003f46270 */
[----:B-1-34-:R-:W-:-:S12]  /*1d30*/  @!P1 BRA `(.L_x_20) ;  /* 0x0000006c00309947 */ /* 0x01afd80003800000 */
.L_x_184:
[----:B------:R-:W-:Y:S01]  /*1d40*/  UMOV UR7, URZ ;  /* 0x0000003f00077c82 */ /* 0x000fe20008000000 */
[----:B------:R-:W-:Y:S01]  /*1d50*/  UMOV UR8, URZ ;  /* 0x0000003f00087c82 */ /* 0x000fe20008000000 */
[----:B------:R-:W-:Y:S01]  /*1d60*/  CS2R R22, SRZ ;  /* 0x0000000000167805 */ /* 0x000fe2000001ff00 */
[----:B------:R-:W-:Y:S01]  /*1d70*/  IMAD.MOV.U32 R21, RZ, RZ, RZ ;  /* 0x000000ffff157224 */ /* 0x000fe200078e00ff */
[----:B------:R-:W-:Y:S02]  /*1d80*/  CS2R R56, SRZ ;  /* 0x0000000000387805 */ /* 0x000fe4000001ff00 */
[----:B------:R-:W-:Y:S02]  /*1d90*/  CS2R R58, SRZ ;  /* 0x00000000003a7805 */ /* 0x000fe4000001ff00 */
[----:B------:R-:W-:Y:S02]  /*1da0*/  CS2R R60, SRZ ;  /* 0x00000000003c7805 */ /* 0x000fe4000001ff00 */
[----:B------:R-:W-:-:S02]  /*1db0*/  CS2R R62, SRZ ;  /* 0x00000000003e7805 */ /* 0x000fc4000001ff00 */
[----:B------:R-:W-:Y:S02]  /*1dc0*/  CS2R R64, SRZ ;  /* 0x0000000000407805 */ /* 0x000fe4000001ff00 */
[----:B------:R-:W-:Y:S02]  /*1dd0*/  CS2R R66, SRZ ;  /* 0x0000000000427805 */ /* 0x000fe4000001ff00 */
[----:B------:R-:W-:Y:S02]  /*1de0*/  CS2R R68, SRZ ;  /* 0x0000000000447805 */ /* 0x000fe4000001ff00 */
[----:B------:R-:W-:Y:S02]  /*1df0*/  CS2R R70, SRZ ;  /* 0x0000000000467805 */ /* 0x000fe4000001ff00 */
[----:B------:R-:W-:Y:S02]  /*1e00*/  CS2R R72, SRZ ;  /* 0x0000000000487805 */ /* 0x000fe4000001ff00 */
[----:B------:R-:W-:-:S02]  /*1e10*/  CS2R R74, SRZ ;  /* 0x00000000004a7805 */ /* 0x000fc4000001ff00 */
[----:B------:R-:W-:Y:S02]  /*1e20*/  CS2R R76, SRZ ;  /* 0x00000000004c7805 */ /* 0x000fe4000001ff00 */
[----:B------:R-:W-:Y:S02]  /*1e30*/  CS2R R78, SRZ ;  /* 0x00000000004e7805 */ /* 0x000fe4000001ff00 */
[----:B------:R-:W-:Y:S02]  /*1e40*/  CS2R R80, SRZ ;  /* 0x0000000000507805 */ /* 0x000fe4000001ff00 */
[----:B------:R-:W-:Y:S01]  /*1e50*/  CS2R R82, SRZ ;  /* 0x0000000000527805 */ /* 0x000fe2000001ff00 */
[----:B------:R-:W-:Y:S01]  /*1e60*/  IMAD.MOV.U32 R84, RZ, RZ, RZ ;  /* 0x000000ffff547224 */ /* 0x000fe200078e00ff */
[----:B------:R-:W-:Y:S01]  /*1e70*/  CS2R R24, SRZ ;  /* 0x0000000000187805 */ /* 0x000fe2000001ff00 */
[----:B------:R-:W-:Y:S01]  /*1e80*/  IMAD.U32 R87, RZ, RZ, UR4 ;  /* 0x00000004ff577e24 */ /* 0x000fe2000f8e00ff */
        /* <DEDUP_REMOVED lines=14> */
[----:B------:R-:W-:Y:S01]  /*1f70*/  CS2R R54, SRZ ;  /* 0x0000000000367805 */ /* 0x000fe2000001ff00 */
[----:B------:R-:W-:Y:S06]  /*1f80*/  @!P2 BRA `(.L_x_21) ;  /* 0x000000040048a947 */ /* 0x000fec0003800000 */
[----:B------:R-:W-:-:S13]  /*1f90*/  ISETP.NE.AND P2, PT, R85, 0x3, PT ;  /* 0x000000035500780c */ /* 0x000fda0003f45270 */
[----:B------:R-:W-:Y:S05]  /*1fa0*/  @!P2 BRA `(.L_x_22) ;  /* 0x000000000004a947 */ /* 0x000fea0003800000 */
[----:B------:R-:W-:Y:S01]  /*1fb0*/  BPT.TRAP 0x1 ;  /* 0x000000040000795c */ /* 0x000fe20000300000 */
.L_x_22:
[----:B------:R-:W-:Y:S01]  /*1fc0*/  ULEA UR6, UR5, UR12, 0x3 ;  /* 0x0000000c05067291 */ /* 0x000fe2000f8e183f */
[----:B0-----:R-:W-:-:S05]  /*1fd0*/  IMAD.U32 R14, RZ, RZ, UR4 ;  /* 0x00000004ff0e7e24 */ /* 0x001fca000f8e00ff */
[----:B------:R-:W-:-:S04]  /*1fe0*/  SHF.L.U32 R14, R14, 0x1f, RZ ;  /* 0x0000001f0e0e7819 */ /* 0x000fc800000006ff */
[----:B------:R0:W1:Y:S01]  /*1ff0*/  SYNCS.PHASECHK.TRANS64.TRYWAIT P1, [UR6], R14 ;  /* 0x0000000eff0075a7 */ /* 0x0000620008020146 */
[----:B------:R-:W-:Y:S05]  /*2000*/  @!P2 BRA `(.L_x_23) ;  /* 0x000000000004a947 */ /* 0x000fea0003800000 */
[----:B------:R-:W-:Y:S01]  /*2010*/  BPT.TRAP 0x1 ;  /* 0x000000040000795c */ /* 0x000fe20000300000 */
.L_x_23:
[----:B-1----:R-:W-:Y:S05]  /*2020*/  @P1 BRA `(.L_x_24) ;  /* 0x0000000000081947 */ /* 0x002fea0003800000 */
[----:B------:R-:W1:Y:S02]  /*2030*/  SYNCS.PHASECHK.TRANS64.TRYWAIT P1, [UR6], R14 ;  /* 0x0000000eff0075a7 */ /* 0x000e640008020146 */
[----:B-1----:R-:W-:Y:S05]  /*2040*/  @!P1 BRA `(.L_x_25) ;  /* 0x0000006800849947 */ /* 0x002fea0003800000 */
.L_x_24:
[----:B------:R-:W-:Y:S01]  /*2050*/  ULDC UR7, c[0x0][0x50c] ;  /* 0x0001430000077ab9 */ /* 0x000fe20000000800 */
[----:B------:R-:W-:Y:S01]  /*2060*/  ULEA UR8, UR5, UR17, 0x7 ;  /* 0x0000001105087291 */ /* 0x000fe2000f8e383f */
[----:B------:R-:W-:Y:S01]  /*2070*/  WARPGROUP.ARRIVE ;  /* 0x00000000000079c5 */ /* 0x000fe20000000000 */
[----:B------:R-:W-:Y:S01]  /*2080*/  UISETP.NE.AND UP0, UPT, UR7, 0x1, UPT ;  /* 0x000000010700788c */ /* 0x000fe2000bf05270 */
[----:B------:R-:W-:Y:S01]  /*2090*/  CS2R R22, SRZ ;  /* 0x0000000000167805 */ /* 0x000fe2000001ff00 */
[----:B------:R-:W-:Y:S01]  /*20a0*/  ULEA UR10, UR5, UR18, 0x7 ;  /* 0x00000012050a7291 */ /* 0x000fe2000f8e383f */
[----:B------:R-:W-:Y:S01]  /*20b0*/  IMAD.MOV.U32 R21, RZ, RZ, RZ ;  /* 0x000000ffff157224 */ /* 0x000fe200078e00ff */
[----:B------:R-:W-:Y:S01]  /*20c0*/  USEL UR7, URZ, 0x1, UP0 ;  /* 0x000000013f077887 */ /* 0x000fe20008000000 */
[----:B------:R-:W-:Y:S01]  /*20d0*/  CS2R R56, SRZ ;  /* 0x0000000000387805 */ /* 0x000fe2000001ff00 */
[----:B------:R-:W-:Y:S01]  /*20e0*/  UMOV UR9, 0xc0000010 ;  /* 0xc000001000097882 */ /* 0x000fe20000000000 */
[----:B------:R-:W-:Y:S01]  /*20f0*/  UMOV UR11, 0xc0000010 ;  /* 0xc0000010000b7882 */ /* 0x000fe20000000000 */
[----:B------:R-:W-:Y:S01]  /*2100*/  UMOV UR6, 0x1 ;  /* 0x0000000100067882 */ /* 0x000fe20000000000 */
[----:B------:R-:W-:-:S02]  /*2110*/  CS2R R58, SRZ ;  /* 0x00000000003a7805 */ /* 0x000fc4000001ff00 */
[----:B------:R-:W-:Y:S01]  /*2120*/  ISETP.NE.AND P1, PT, RZ, UR7, PT ;  /* 0x00000007ff007c0c */ /* 0x000fe2000bf25270 */
[----:B------:R-:W-:Y:S01]  /*2130*/  QGMMA.64x64x32.F32.E5M2.E5M2 R24, gdesc[UR8], RZ, !UPT, gsb0 ;  /* 0x00e00000081879f3 */ /* 0x000fe2000c0038ff */
        /* <DEDUP_REMOVED lines=11> */
[----:B------:R-:W-:Y:S01]  /*21f0*/  CS2R R82, SRZ ;  /* 0x0000000000527805 */ /* 0x000fe2000001ff00 */
[----:B------:R-:W-:Y:S01]  /*2200*/  IMAD.MOV.U32 R84, RZ, RZ, RZ ;  /* 0x000000ffff547224 */ /* 0x000fe200078e00ff */
[----:B------:R-:W-:Y:S06]  /*2210*/  @!P1 BRA `(.L_x_26) ;  /* 0x0000000000889947 */ /* 0x000fec0003800000 */
[----:B------:R-:W-:Y:S02]  /*2220*/  WARPGROUP.DEPBAR.LE gsb0, 0x0 ;  /* 0x00008000000079c5 */ /* 0x000fe40000010000 */
[----:B------:R-:W-:-:S01]  /*2230*/  FADD R83, RZ, R24 ;  /* 0x00000018ff537221 */ /* 0x000fc20000000000 */
[----:B------:R-:W-:Y:S01]  /*2240*/  FADD R84, RZ, R25 ;  /* 0x00000019ff547221 */ /* 0x000fe20000000000 */
        /* <DEDUP_REMOVED lines=30> */
[----:B------:R-:W-:-:S06]  /*2430*/  UMOV UR6, URZ ;  /* 0x0000003f00067c82 */ /* 0x000fcc0008000000 */
.L_x_26:
[----:B------:R-:W-:-:S04]  /*2440*/  UIADD3 UR19, UR5, 0x1, URZ ;  /* 0x0000000105137890 */ /* 0x000fc8000fffe03f */
[----:B------:R-:W-:-:S04]  /*2450*/  UISETP.NE.AND UP0, UPT, UR19, 0x38, UPT ;  /* 0x000000381300788c */ /* 0x000fc8000bf05270 */
[----:B------:R-:W-:Y:S02]  /*2460*/  USEL UR8, URZ, 0x1, UP0 ;  /* 0x000000013f087887 */ /* 0x000fe40008000000 */
[----:B------:R-:W-:Y:S02]  /*2470*/  USEL UR19, UR19, URZ, UP0 ;  /* 0x0000003f13137287 */ /* 0x000fe40008000000 */
[----:B------:R-:W-:-:S06]  /*2480*/  ULOP3.LUT UR8, UR4, UR8, URZ, 0x3c, !UPT ;  /* 0x0000000804087292 */ /* 0x000fcc000f8e3c3f */
[----:B------:R-:W-:Y:S01]  /*2490*/  IMAD.U32 R87, RZ, RZ, UR8 ;  /* 0x00000008ff577e24 */ /* 0x000fe2000f8e00ff */
[----:B------:R-:W-:-:S06]  /*24a0*/  UMOV UR8, 0x1 ;  /* 0x0000000100087882 */ /* 0x000fcc0000000000 */
.L_x_21:
[----:B------:R-:W-:-:S06]  /*24b0*/  UISETP.GE.AND UP0, UPT, UR14, 0x1, UPT ;  /* 0x000000010e00788c */ /* 0x000fcc000bf06270 */
[----:B------:R-:W-:-:S13]  /*24c0*/  PLOP3.LUT P1, PT, PT, PT, UP0, 0x80, 0x0 ;  /* 0x000000000000781c */ /* 0x000fda0003f2f008 */
[----:B------:R-:W-:Y:S05]  /*24d0*/  @!P1 BRA `(.L_x_27) ;  /* 0x0000000400509947 */ /* 0x000fea0003800000 */
[----:B01----:R-:W-:Y:S01]  /*24e0*/  IMAD.U32 R14, RZ, RZ, UR14 ;  /* 0x0000000eff0e7e24 */ /* 0x003fe2000f8e00ff */
[----:B------:R-:W-:Y:S01]  /*24f0*/  ULDC UR25, c[0x0][0x50c] ;  /* 0x0001430000197ab9 */ /* 0x000fe20000000800 */
[----:B------:R-:W-:-:S07]  /*2500*/  IMAD.U32 R15, RZ, RZ, UR5 ;  /* 0x00000005ff0f7e24 */ /* 0x000fce000f8e00ff */
.L_x_35:
[----:B------:R-:W-:-:S13]  /*2510*/  ISETP.NE.AND P2, PT, R85, 0x3, PT ;  /* 0x000000035500780c */ /* 0x000fda0003f45270 */
[----:B0-----:R-:W-:Y:S05]  /*2520*/  @!P2 BRA `(.L_x_28) ;  /* 0x000000000004a947 */ /* 0x001fea0003800000 */
[----:B------:R-:W-:Y:S01]  /*2530*/  BPT.TRAP 0x1 ;  /* 0x000000040000795c */ /* 0x000fe20000300000 */
.L_x_28:
[----:B------:R-:W-:Y:S01]  /*2540*/  ULEA UR9, UR19, UR12, 0x3 ;  /* 0x0000000c13097291 */ /* 0x000fe2000f8e183f */
[----:B------:R-:W-:-:S08]  /*2550*/  SHF.L.U32 R18, R87, 0x1f, RZ ;  /* 0x0000001f57127819 */ /* 0x000fd000000006ff */
[----:B------:R0:W1:Y:S01]  /*2560*/  SYNCS.PHASECHK.TRANS64.TRYWAIT P1, [UR9], R18 ;  /* 0x00000012ff0075a7 */ /* 0x0000620008020149 */
[----:B------:R-:W-:Y:S05]  /*2570*/  @!P2 BRA `(.L_x_29) ;  /* 0x000000000004a947 */ /* 0x000fea0003800000 */
[----:B------:R-:W-:Y:S01]  /*2580*/  BPT.TRAP 0x1 ;  /* 0x000000040000795c */ /* 0x000fe20000300000 */
.L_x_29:
[----:B-1----:R-:W-:Y:S05]  /*2590*/  @P1 BRA `(.L_x_30) ;  /* 0x0000000000081947 */ /* 0x002fea0003800000 */
[----:B------:R-:W1:Y:S02]  /*25a0*/  SYNCS.PHASECHK.TRANS64.TRYWAIT P1, [UR9], R18 ;  /* 0x00000012ff0075a7 */ /* 0x000e640008020149 */
[----:B-1----:R-:W-:Y:S05]  /*25b0*/  @!P1 BRA `(.L_x_31) ;  /* 0x0000006400409947 */ /* 0x002fea0003800000 */
.L_x_30:
[----:B------:R-:W-:Y:S01]  /*25c0*/  UISETP.NE.AND UP0, UPT, UR7, URZ, UPT ;  /* 0x0000003f0700728c */ /* 0x000fe2000bf05270 */
[----:B------:R-:W-:Y:S01]  /*25d0*/  WARPGROUP.ARRIVE ;  /* 0x00000000000079c5 */ /* 0x000fe20000000000 */
[----:B------:R-:W-:Y:S02]  /*25e0*/  ULEA UR10, UR19, UR18, 0x7 ;  /* 0x00000012130a7291 */ /* 0x000fe4000f8e383f */
[----:B------:R-:W-:Y:S01]  /*25f0*/  USEL UR8, UR8, URZ, !UP0 ;  /* 0x0000003f08087287 */ /* 0x000fe2000c000000 */
[----:B------:R-:W-:Y:S01]  /*2600*/  UMOV UR9, 0xc0000010 ;  /* 0xc000001000097882 */ /* 0x000fe20000000000 */
[----:B------:R-:W-:Y:S02]  /*2610*/  UMOV UR11, 0xc0000010 ;  /* 0xc0000010000b7882 */ /* 0x000fe40000000000 */
[----:B------:R-:W-:Y:S02]  /*2620*/  UISETP.NE.U32.AND UP0, UPT, UR8, URZ, UPT ;  /* 0x0000003f0800728c */ /* 0x000fe4000bf05070 */
[----:B------:R-:W-:-:S02]  /*2630*/  ULEA UR8, UR19, UR17, 0x7 ;  /* 0x0000001113087291 */ /* 0x000fc4000f8e383f */
[----:B------:R-:W-:-:S07]  /*2640*/  UIADD3 UR6, UR6, 0x1, URZ ;  /* 0x0000000106067890 */ /* 0x000fce000fffe03f */
[----:B------:R-:W-:Y:S01]  /*2650*/  QGMMA.64x64x32.F32.E5M2.E5M2 R24, gdesc[UR8], R24, UP0, gsb0 ;  /* 0x00e00000081879f3 */ /* 0x000fe2000b803818 */
[----:B------:R-:W-:-:S04]  /*2660*/  UISETP.NE.AND UP0, UPT, UR6, UR25, UPT ;  /* 0x000000190600728c */ /* 0x000fc8000bf05270 */
[----:B------:R-:W-:-:S06]  /*2670*/  USEL UR7, URZ, 0x1, UP0 ;  /* 0x000000013f077887 */ /* 0x000fcc0008000000 */
[----:B------:R-:W-:Y:S01]  /*2680*/  ISETP.NE.AND P1, PT, RZ, UR7, PT ;  /* 0x00000007ff007c0c */ /* 0x000fe2000bf25270 */
[----:B------:R-:W-:-:S12]  /*2690*/  WARPGROUP.DEPBAR.LE gsb0, 0x1 ;  /* 0x00008000000079c5 */ /* 0x000fd80000010100 */
[----:B------:R-:W-:Y:S05]  /*26a0*/  @!P1 BRA `(.L_x_32) ;  /* 0x0000000000889947 */ /* 0x000fea0003800000 */
[----:B------:R-:W-:Y:S02]  /*26b0*/  WARPGROUP.DEPBAR.LE gsb0, 0x0 ;  /* 0x00008000000079c5 */ /* 0x000fe40000010000 */
[----:B------:R-:W-:-:S01]  /*26c0*/  FADD R83, R24, R83 ;  /* 0x0000005318537221 */ /* 0x000fc20000000000 */
[----:B------:R-:W-:Y:S01]  /*26d0*/  FADD R84, R25, R84 ;  /* 0x0000005419547221 */ /* 0x000fe20000000000 */
        /* <DEDUP_REMOVED lines=30> */
[----:B------:R-:W-:-:S06]  /*28c0*/  UMOV UR6, URZ ;  /* 0x0000003f00067c82 */ /* 0x000fcc0008000000 */
.L_x_32:
[----:B------:R-:W-:Y:S05]  /*28d0*/  @!P2 BRA `(.L_x_33) ;  /* 0x000000000004a947 */ /* 0x000fea0003800000 */
[----:B------:R-:W-:Y:S01]  /*28e0*/  BPT.TRAP 0x1 ;  /* 0x000000040000795c */ /* 0x000fe20000300000 */
.L_x_33:
[----:B01----:R-:W-:Y:S02]  /*28f0*/  @P0 LEA R18, R15, UR12, 0x3 ;  /* 0x0000000c0f120c11 */ /* 0x003fe4000f8e18ff */
[----:B------:R-:W-:-:S03]  /*2900*/  ISETP.GT.U32.AND P1, PT, R7, 0x1, PT ;  /* 0x000000010700780c */ /* 0x000fc60003f24070 */
[----:B------:R-:W-:-:S05]  /*2910*/  @P0 VIADD R19, R18, 0x1c0 ;  /* 0x000001c012130836 */ /* 0x000fca0000000000 */
[----:B------:R-:W-:-:S04]  /*2920*/  @P0 PRMT R19, R12, 0x654, R19 ;  /* 0x000006540c130816 */ /* 0x000fc80000000013 */
[----:B------:R0:W-:Y:S01]  /*2930*/  @P0 SYNCS.ARRIVE.TRANS64.RED.A1T0 RZ, [R19+URZ], RZ ;  /* 0x000000ff13ff09a7 */ /* 0x0001e2000810043f */
[----:B------:R-:W-:Y:S05]  /*2940*/  @P1 BRA `(.L_x_34) ;  /* 0x0000000000041947 */ /* 0x000fea0003800000 */
[----:B------:R-:W-:Y:S01]  /*2950*/  BPT.TRAP 0x1 ;  /* 0x000000040000795c */ /* 0x000fe20000300000 */
.L_x_34:
[----:B------:R-:W-:Y:S01]  /*2960*/  UIADD3 UR19, UR19, 0x1, URZ ;  /* 0x0000000113137890 */ /* 0x000fe2000fffe03f */
[C---:B------:R-:W-:Y:S01]  /*2970*/  ISETP.GT.AND P2, PT, R14.reuse, 0x1, PT ;  /* 0x000000010e00780c */ /* 0x040fe20003f44270 */
[----:B------:R-:W-:Y:S02]  /*2980*/  VIADD R15, R15, 0x1 ;  /* 0x000000010f0f7836 */ /* 0x000fe40000000000 */
[----:B------:R-:W-:Y:S01]  /*2990*/  UISETP.NE.AND UP0, UPT, UR19, 0x38, UPT ;  /* 0x000000381300788c */ /* 0x000fe2000bf05270 */
[----:B------:R-:W-:Y:S02]  /*29a0*/  VIADD R14, R14, 0xffffffff ;  /* 0xffffffff0e0e7836 */ /* 0x000fe40000000000 */
[C---:B------:R-:W-:Y:S01]  /*29b0*/  ISETP.NE.AND P1, PT, R15.reuse, 0x38, PT ;  /* 0x000000380f00780c */ /* 0x040fe20003f25270 */
[----:B------:R-:W-:Y:S02]  /*29c0*/  USEL UR8, URZ, 0x1, UP0 ;  /* 0x000000013f087887 */ /* 0x000fe40008000000 */
[----:B------:R-:W-:Y:S01]  /*29d0*/  USEL UR19, UR19, URZ, UP0 ;  /* 0x0000003f13137287 */ /* 0x000fe20008000000 */
[----:B------:R-:W-:-:S03]  /*29e0*/  SEL R15, R15, RZ, P1 ;  /* 0x000000ff0f0f7207 */ /* 0x000fc60000800000 */
[----:B------:R-:W-:Y:S01]  /*29f0*/  LOP3.LUT R87, R87, UR8, RZ, 0x3c, !PT ;  /* 0x0000000857577c12 */ /* 0x000fe2000f8e3cff */
[----:B------:R-:W-:Y:S01]  /*2a00*/  UMOV UR8, 0x1 ;  /* 0x0000000100087882 */ /* 0x000fe20000000000 */
[----:B------:R-:W-:Y:S06]  /*2a10*/  @P2 BRA `(.L_x_35) ;  /* 0xfffffff800bc2947 */ /* 0x000fec000383ffff */
.L_x_27:
[----:B------:R-:W-:Y:S01]  /*2a20*/  UISETP.NE.AND UP0, UPT, UR6, URZ, UPT ;  /* 0x0000003f0600728c */ /* 0x000fe2000bf05270 */
[----:B01----:R-:W0:Y:S01]  /*2a30*/  LDC R14, c[0x0][0x28c] ;  /* 0x0000a300ff0e7b82 */ /* 0x003e220000000800 */
[----:B------:R-:W-:Y:S02]  /*2a40*/  IMAD.U32 R15, RZ, RZ, UR24 ;  /* 0x00000018ff0f7e24 */ /* 0x000fe4000f8e00ff */
[----:B------:R-:W-:-:S06]  /*2a50*/  USEL UR6, URZ, 0x1, !UP0 ;  /* 0x000000013f067887 */ /* 0x000fcc000c000000 */
[----:B------:R-:W-:-:S13]  /*2a60*/  ISETP.NE.AND P1, PT, RZ, UR6, PT ;  /* 0x00000006ff007c0c */ /* 0x000fda000bf25270 */
[----:B------:R-:W-:Y:S05]  /*2a70*/  @!P1 BRA `(.L_x_36) ;  /* 0x0000000000849947 */ /* 0x000fea0003800000 */
[----:B------:R-:W-:Y:S02]  /*2a80*/  WARPGROUP.DEPBAR.LE gsb0, 0x0 ;  /* 0x00008000000079c5 */ /* 0x000fe40000010000 */
[----:B------:R-:W-:Y:S01]  /*2a90*/  FADD R83, R24, R83 ;  /* 0x0000005318537221 */ /* 0x000fe20000000000 */
        /* <DEDUP_REMOVED lines=30> */
[----:B------:R-:W-:-:S07]  /*2c80*/  FADD R22, R22, R55 ;  /* 0x0000003716167221 */ /* 0x000fce0000000000 */
.L_x_36:
[----:B0-----:R-:W-:Y:S01]  /*2c90*/  ISETP.GE.AND P1, PT, R14, 0x1, PT ;  /* 0x000000010e00780c */ /* 0x001fe20003f26270 */
[----:B------:R0:W-:Y:S01]  /*2ca0*/  SYNCS.ARRIVE.TRANS64.A1T0 RZ, [R15+UR23], RZ ;  /* 0x000000ff0fff79a7 */ /* 0x0001e20008100017 */
[----:B------:R-:W-:-:S11]  /*2cb0*/  WARPGROUP.DEPBAR.LE gsb0, 0x0 ;  /* 0x00008000000079c5 */ /* 0x000fd60000010000 */
[----:B------:R-:W-:Y:S05]  /*2cc0*/  @!P1 BRA `(.L_x_37) ;  /* 0x0000000000449947 */ /* 0x000fea0003800000 */
[----:B------:R-:W-:-:S13]  /*2cd0*/  ISETP.NE.AND P1, PT, R85, 0x3, PT ;  /* 0x000000035500780c */ /* 0x000fda0003f25270 */
[----:B------:R-:W-:Y:S05]  /*2ce0*/  @!P1 BRA `(.L_x_38) ;  /* 0x0000000000049947 */ /* 0x000fea0003800000 */
[----:B------:R-:W-:Y:S01]  /*2cf0*/  BPT.TRAP 0x1 ;  /* 0x000000040000795c */ /* 0x000fe20000300000 */
.L_x_38:
[----:B------:R-:W-:Y:S01]  /*2d00*/  VOTEU.ANY UP0, P0 ;  /* 0x00000000003f7886 */ /* 0x000fe20000000100 */
[----:B------:R-:W-:-:S04]  /*2d10*/  ISETP.GT.U32.AND P1, PT, R7, 0x1, PT ;  /* 0x000000010700780c */ /* 0x000fc80003f24070 */
[----:B------:R-:W-:-:S06]  /*2d20*/  @UP0 UIADD3 UR6, UR14, UR5, URZ ;  /* 0x000000050e060290 */ /* 0x000fcc000fffe03f */
[----:B------:R-:W-:Y:S02]  /*2d30*/  IMAD.U32 R14, RZ, RZ, UR6 ;  /* 0x00000006ff0e7e24 */ /* 0x000fe4000f8e00ff */
[----:B------:R-:W-:-:S03]  /*2d40*/  IMAD.U32 R19, RZ, RZ, UR6 ;  /* 0x00000006ff137e24 */ /* 0x000fc6000f8e00ff */
[----:B------:R-:W-:-:S05]  /*2d50*/  @P0 SHF.R.U32.HI R14, RZ, 0x3, R14 ;  /* 0x00000003ff0e0819 */ /* 0x000fca000001160e */
[----:B0-----:R-:W-:-:S04]  /*2d60*/  @P0 IMAD.WIDE.U32 R14, R14, 0x24924925, RZ ;  /* 0x249249250e0e0825 */ /* 0x001fc800078e00ff */
[----:B------:R-:W-:-:S05]  /*2d70*/  @P0 IMAD R14, R15, -0x38, R19 ;  /* 0xffffffc80f0e0824 */ /* 0x000fca00078e0213 */
[----:B------:R-:W-:-:S05]  /*2d80*/  @P0 LEA R14, R14, UR12, 0x3 ;  /* 0x0000000c0e0e0c11 */ /* 0x000fca000f8e18ff */
[----:B------:R-:W-:-:S05]  /*2d90*/  @P0 VIADD R15, R14, 0x1c0 ;  /* 0x000001c00e0f0836 */ /* 0x000fca0000000000 */
[----:B------:R-:W-:-:S04]  /*2da0*/  @P0 PRMT R15, R12, 0x654, R15 ;  /* 0x000006540c0f0816 */ /* 0x000fc8000000000f */
[----:B------:R1:W-:Y:S01]  /*2db0*/  @P0 SYNCS.ARRIVE.TRANS64.RED.A1T0 RZ, [R15+URZ], RZ ;  /* 0x000000ff0fff09a7 */ /* 0x0003e2000810043f */
[----:B------:R-:W-:Y:S05]  /*2dc0*/  @P1 BRA `(.L_x_37) ;  /* 0x0000000000041947 */ /* 0x000fea0003800000 */
[----:B------:R-:W-:Y:S01]  /*2dd0*/  BPT.TRAP 0x1 ;  /* 0x000000040000795c */ /* 0x000fe20000300000 */
.L_x_37:
[----:B------:R-:W-:Y:S01]  /*2de0*/  SHF.L.U32 R14, R86, 0x1f, RZ ;  /* 0x0000001f560e7819 */ /* 0x000fe200000006ff */
[----:B------:R-:W-:Y:S01]  /*2df0*/  UIADD3 UR5, UR22, UR5, URZ ;  /* 0x0000000516057290 */ /* 0x000fe2000fffe03f */
[----:B------:R-:W3:Y:S01]  /*2e00*/  LDC R26, c[0x0][0x288] ;  /* 0x0000a200ff1a7b82 */ /* 0x000ee20000000800 */
[----:B------:R-:W-:Y:S01]  /*2e10*/  UISETP.GE.U32.AND UP1, UPT, UR22, 0x38, UPT ;  /* 0x000000381600788c */ /* 0x000fe2000bf26070 */
[----:B------:R-:W-:Y:S01]  /*2e20*/  IMAD.SHL.U32 R24, R17, 0x2, RZ ;  /* 0x0000000211187824 */ /* 0x000fe200078e00ff */
[----:B------:R-:W-:Y:S02]  /*2e30*/  UISETP.GT.U32.AND UP0, UPT, UR5, 0x37, UPT ;  /* 0x000000370500788c */ /* 0x000fe4000bf04070 */
[----:B------:R-:W-:Y:S02]  /*2e40*/  USHF.R.U32.HI UR6, URZ, 0x3, UR5 ;  /* 0x000000033f067899 */ /* 0x000fe40008011605 */
[----:B------:R-:W-:Y:S01]  /*2e50*/  UISETP.LT.U32.AND UP0, UPT, UR22, 0x38, UP0 ;  /* 0x000000381600788c */ /* 0x000fe20008701070 */
[----:B------:R-:W2:Y:S01]  /*2e60*/  SYNCS.PHASECHK.TRANS64.TRYWAIT P1, [UR15+0x8], R14 ;  /* 0x0000080eff0075a7 */ /* 0x000ea2000802014f */
[----:B------:R-:W-:Y:S01]  /*2e70*/  UIMAD.WIDE.U32 UR6, UR6, 0x24924925, URZ ;  /* 0x24924925060678a5 */ /* 0x000fe2000f8e003f */
[----:B------:R-:W-:Y:S01]  /*2e80*/  SHF.R.S32.HI R25, RZ, 0x1f, R24 ;  /* 0x0000001fff197819 */ /* 0x000fe20000011418 */
[----:B------:R-:W-:-:S02]  /*2e90*/  USEL UR8, URZ, 0x1, !UP0 ;  /* 0x000000013f087887 */ /* 0x000fc4000c000000 */
[----:B------:R-:W-:Y:S02]  /*2ea0*/  UIMAD UR5, UR7, -0x38, UR5 ;  /* 0xffffffc8070578a4 */ /* 0x000fe4000f8e0205 */
[----:B------:R-:W-:-:S04]  /*2eb0*/  ULOP3.LUT UR4, UR4, UR8, URZ, 0x3c, !UPT ;  /* 0x0000000804047292 */ /* 0x000fc8000f8e3c3f */
[----:B------:R-:W-:Y:S01]  /*2ec0*/  @UP1 ULOP3.LUT UR4, UR4, 0x1, UR7, 0x78, !UPT ;  /* 0x0000000104041892 */ /* 0x000fe2000f8e7807 */
[----:B--23--:R-:W-:Y:S11]  /*2ed0*/  @!P1 BRA `(.L_x_39) ;  /* 0x0000005c00109947 */ /* 0x00cff60003800000 */
.L_x_185:
[----:B------:R-:W-:Y:S01]  /*2ee0*/  IMAD.SHL.U32 R27, R6, 0x40, RZ ;  /* 0x00000040061b7824 */ /* 0x000fe200078e00ff */
[----:B------:R-:W-:Y:S01]  /*2ef0*/  ULDC UR8, c[0x0][0x284] ;  /* 0x0000a10000087ab9 */ /* 0x000fe20000000800 */
[----:B------:R-:W-:Y:S01]  /*2f00*/  IMAD.SHL.U32 R33, R4, 0x40, RZ ;  /* 0x0000004004217824 */ /* 0x000fe200078e00ff */
[----:B------:R-:W-:Y:S01]  /*2f10*/  SHF.R.S32.HI R34, RZ, 0x1f, R5 ;  /* 0x0000001fff227819 */ /* 0x000fe20000011405 */
[----:B------:R-:W-:Y:S01]  /*2f20*/  ULDC.64 UR6, c[0x0][0x5d0] ;  /* 0x0001740000067ab9 */ /* 0x000fe20000000a00 */
[----:B------:R-:W-:Y:S01]  /*2f30*/  ISETP.GE.AND P1, PT, R27, UR8, PT ;  /* 0x000000081b007c0c */ /* 0x000fe2000bf26270 */
[----:B01----:R-:W-:Y:S01]  /*2f40*/  IMAD.WIDE.U32 R14, R5, UR6, R24 ;  /* 0x00000006050e7c25 */ /* 0x003fe2000f8e0018 */
[----:B------:R-:W-:Y:S02]  /*2f50*/  SHF.R.S32.HI R32, RZ, 0x1f, R33 ;  /* 0x0000001fff207819 */ /* 0x000fe40000011421 */
[C---:B------:R-:W-:Y:S01]  /*2f60*/  ISETP.GE.OR P1, PT, R33.reuse, R26, P1 ;  /* 0x0000001a2100720c */ /* 0x040fe20000f26670 */
[----:B------:R-:W-:Y:S01]  /*2f70*/  IMAD R4, R34, UR6, RZ ;  /* 0x0000000622047c24 */ /* 0x000fe2000f8e02ff */
[----:B------:R-:W-:-:S03]  /*2f80*/  IADD3 R14, P2, R33, R14, RZ ;  /* 0x0000000e210e7210 */ /* 0x000fc60007f5e0ff */
[----:B------:R-:W-:-:S05]  /*2f90*/  IMAD R19, R5, UR7, R4 ;  /* 0x0000000705137c24 */ /* 0x000fca000f8e0204 */
[----:B------:R-:W-:-:S03]  /*2fa0*/  IADD3.X R15, R32, R15, R19, P2, !PT ;  /* 0x0000000f200f7210 */ /* 0x000fc600017fe413 */
[----:B------:R-:W-:Y:S05]  /*2fb0*/  @P1 BRA `(.L_x_40) ;  /* 0x0000002400a81947 */ /* 0x000fea0003800000 */
[----:B------:R-:W0:Y:S01]  /*2fc0*/  LDC.64 R30, c[0x0][0x5c8] ;  /* 0x00017200ff1e7b82 */ /* 0x000e220000000a00 */
[----:B------:R-:W-:Y:S01]  /*2fd0*/  IMAD.WIDE R28, R6, 0x40, R10 ;  /* 0x00000040061c7825 */ /* 0x000fe200078e020a */
[----:B------:R-:W-:Y:S01]  /*2fe0*/  ULDC.64 UR6, c[0x0][0x5c0] ;  /* 0x0001700000067ab9 */ /* 0x000fe20000000a00 */
[----:B------:R-:W-:Y:S02]  /*2ff0*/  BSSY B0, `(.L_x_40) ;  /* 0x0000266000007945 */ /* 0x000fe40003800000 */
[----:B------:R-:W-:Y:S02]  /*3000*/  IMAD R26, R17, -0x2, R26 ;  /* 0xfffffffe111a7824 */ /* 0x000fe400078e021a */
[----:B------:R-:W-:Y:S02]  /*3010*/  IMAD.IADD R6, R20, 0x1, -R27 ;  /* 0x0000000114067824 */ /* 0x000fe400078e0a1b */
[----:B------:R-:W-:Y:S02]  /*3020*/  IMAD.IADD R26, R26, 0x1, -R33 ;  /* 0x000000011a1a7824 */ /* 0x000fe400078e0a21 */
[----:B0-----:R-:W-:-:S02]  /*3030*/  IMAD R4, R29, R30, RZ ;  /* 0x0000001e1d047224 */ /* 0x001fc400078e02ff */
[----:B------:R-:W-:-:S04]  /*3040*/  IMAD.WIDE.U32 R14, R28, R30, R14 ;  /* 0x0000001e1c0e7225 */ /* 0x000fc800078e000e */
[----:B------:R-:W-:Y:S01]  /*3050*/  IMAD R19, R28, R31, R4 ;  /* 0x0000001f1c137224 */ /* 0x000fe200078e0204 */
[----:B------:R-:W-:Y:S02]  /*3060*/  LEA R4, P1, R30, R14, 0x3 ;  /* 0x0000000e1e047211 */ /* 0x000fe400078218ff */
[----:B------:R-:W-:Y:S01]  /*3070*/  IADD3 R18, P2, R14, UR6, RZ ;  /* 0x000000060e127c10 */ /* 0x000fe2000ff5e0ff */
[----:B------:R-:W-:Y:S01]  /*3080*/  IMAD.IADD R19, R15, 0x1, R19 ;  /* 0x000000010f137824 */ /* 0x000fe200078e0213 */
[----:B------:R-:W-:-:S04]  /*3090*/  IADD3 R14, P3, R4, UR6, RZ ;  /* 0x00000006040e7c10 */ /* 0x000fc8000ff7e0ff */
[----:B------:R-:W-:Y:S02]  /*30a0*/  LEA.HI.X R4, R30, R19, R31, 0x3, P1 ;  /* 0x000000131e047211 */ /* 0x000fe400008f1c1f */
[----:B----45:R-:W-:Y:S02]  /*30b0*/  FSETP.NEU.AND P1, PT, R16, RZ, PT ;  /* 0x000000ff1000720b */ /* 0x030fe40003f2d000 */
[----:B------:R-:W-:Y:S02]  /*30c0*/  IADD3.X R19, R19, UR7, RZ, P2, !PT ;  /* 0x0000000713137c10 */ /* 0x000fe400097fe4ff */
[----:B------:R-:W-:-:S09]  /*30d0*/  IADD3.X R15, R4, UR7, RZ, P3, !PT ;  /* 0x00000007040f7c10 */ /* 0x000fd20009ffe4ff */
[----:B------:R-:W-:Y:S05]  /*30e0*/  @!P1 BRA `(.L_x_41) ;  /* 0x0000001c00189947 */ /* 0x000fea0003800000 */
[----:B------:R-:W-:Y:S01]  /*30f0*/  ULDC.64 UR6, c[0x0][0x5b8] ;  /* 0x00016e0000067ab9 */ /* 0x000fe20000000a00 */
[----:B------:R-:W-:Y:S01]  /*3100*/  ISETP.GE.AND P2, PT, R26, 0x1, PT ;  /* 0x000000011a00780c */ /* 0x000fe20003f46270 */
[----:B------:R-:W-:Y:S01]  /*3110*/  IMAD.WIDE.U32 R24, R5, UR6, R24 ;  /* 0x0000000605187c25 */ /* 0x000fe2000f8e0018 */
[----:B------:R-:W-:Y:S01]  /*3120*/  ULDC.64 UR8, c[0x0][0x5a8] ;  /* 0x00016a0000087ab9 */ /* 0x000fe20000000a00 */
[----:B------:R-:W-:Y:S01]  /*3130*/  BSSY B1, `(.L_x_42) ;  /* 0x000000f000017945 */ /* 0x000fe20003800000 */
[----:B------:R-:W-:Y:S01]  /*3140*/  ISETP.LT.OR P5, PT, R6, 0x1, !P2 ;  /* 0x000000010600780c */ /* 0x000fe200057a1670 */
[----:B------:R-:W-:Y:S01]  /*3150*/  IMAD R4, R34, UR6, RZ ;  /* 0x0000000622047c24 */ /* 0x000fe2000f8e02ff */
[----:B------:R-:W-:-:S03]  /*3160*/  IADD3 R24, P1, R33, R24, RZ ;  /* 0x0000001821187210 */ /* 0x000fc60007f3e0ff */
[----:B------:R-:W-:Y:S01]  /*3170*/  IMAD R5, R5, UR7, R4 ;  /* 0x0000000705057c24 */ /* 0x000fe2000f8e0204 */
[----:B------:R-:W-:Y:S02]  /*3180*/  ULDC.64 UR6, c[0x0][0x5b0] ;  /* 0x00016c0000067ab9 */ /* 0x000fe40000000a00 */
[----:B------:R-:W-:Y:S02]  /*3190*/  IMAD R27, R29, UR6, RZ ;  /* 0x000000061d1b7c24 */ /* 0x000fe4000f8e02ff */
[----:B------:R-:W-:Y:S02]  /*31a0*/  IADD3.X R25, R32, R25, R5, P1, !PT ;  /* 0x0000001920197210 */ /* 0x000fe40000ffe405 */
[C---:B------:R-:W-:Y:S02]  /*31b0*/  IMAD R27, R28.reuse, UR7, R27 ;  /* 0x000000071c1b7c24 */ /* 0x040fe4000f8e021b */
[----:B------:R-:W-:-:S03]  /*31c0*/  IMAD.WIDE.U32 R4, R28, UR6, R24 ;  /* 0x000000061c047c25 */ /* 0x000fc6000f8e0018 */
[----:B------:R-:W-:-:S04]  /*31d0*/  IADD3 R4, P1, R4, UR8, RZ ;  /* 0x0000000804047c10 */ /* 0x000fc8000ff3e0ff */
[--C-:B------:R-:W-:Y:S02]  /*31e0*/  IADD3.X R5, R5, UR9, R27.reuse, P1, !PT ;  /* 0x0000000905057c10 */ /* 0x100fe40008ffe41b */
[----:B------:R-:W-:Y:S01]  /*31f0*/  PRMT R27, RZ, 0x7610, R27 ;  /* 0x00007610ff1b7816 */ /* 0x000fe2000000001b */
[----:B------:R-:W-:Y:S06]  /*3200*/  @P5 BRA `(.L_x_43) ;  /* 0x0000000000045947 */ /* 0x000fec0003800000 */
[----:B------:R0:W5:Y:S02]  /*3210*/  LDG.E.U8 R27, desc[UR20][R4.64] ;  /* 0x00000014041b7981 */ /* 0x000164000c1e1100 */
.L_x_43:
[----:B------:R-:W-:Y:S05]  /*3220*/  BSYNC B1 ;  /* 0x0000000000017941 */ /* 0x000fea0003800000 */
.L_x_42:
[----:B-----5:R-:W-:Y:S01]  /*3230*/  LOP3.LUT R27, R27, 0xff, RZ, 0xc0, !PT ;  /* 0x000000ff1b1b7812 */ /* 0x020fe200078ec0ff */
[----:B------:R-:W-:Y:S01]  /*3240*/  BSSY B1, `(.L_x_44) ;  /* 0x000000c000017945 */ /* 0x000fe20003800000 */
[----:B------:R-:W-:Y:S02]  /*3250*/  ISETP.GE.AND P1, PT, R26, 0x2, PT ;  /* 0x000000021a00780c */ /* 0x000fe40003f26270 */
[----:B------:R-:W-:Y:S02]  /*3260*/  F2FP.F16.E5M2.UNPACK_B R27, R27 ;  /* 0x0000001bff1b723e */ /* 0x000fe400020004ff */
[----:B------:R-:W-:-:S03]  /*3270*/  ISETP.LT.OR P3, PT, R6, 0x1, !P1 ;  /* 0x000000010600780c */ /* 0x000fc60004f61670 */
[----:B------:R-:W-:-:S05]  /*3280*/  HADD2.F32 R27, -RZ, R27.H0_H0 ;  /* 0x2000001bff1b7230 */ /* 0x000fca0000004100 */
[----:B------:R-:W-:Y:S01]  /*3290*/  FMUL R30, R27, R16 ;  /* 0x000000101b1e7220 */ /* 0x000fe20000400000 */
[----:B------:R-:W-:-:S03]  /*32a0*/  PRMT R27, RZ, 0x7610, R27 ;  /* 0x00007610ff1b7816 */ /* 0x000fc6000000001b */
[----:B------:R-:W-:-:S05]  /*32b0*/  FFMA R30, R83, R13, R30 ;  /* 0x0000000d531e7223 */ /* 0x000fca000000001e */
[----:B------:R-:W-:-:S05]  /*32c0*/  F2FP.SATFINITE.E5M2.F32.PACK_AB_MERGE_C R31, RZ, R30, RZ ;  /* 0x0000001eff1f723e */ /* 0x000fca00048060ff */
[----:B------:R1:W-:Y:S01]  /*32d0*/  @!P5 STG.E.U8 desc[UR20][R18.64], R31 ;  /* 0x0000001f1200d986 */ /* 0x0003e2000c101114 */
[----:B------:R-:W-:Y:S05]  /*32e0*/  @P3 BRA `(.L_x_45) ;  /* 0x0000000000043947 */ /* 0x000fea0003800000 */
[----:B------:R2:W5:Y:S02]  /*32f0*/  LDG.E.U8 R27, desc[UR20][R4.64+0x1] ;  /* 0x00000114041b7981 */ /* 0x000564000c1e1100 */
.L_x_45:
[----:B------:R-:W-:Y:S05]  /*3300*/  BSYNC B1 ;  /* 0x0000000000017941 */ /* 0x000fea0003800000 */
.L_x_44:
[----:B-----5:R-:W-:Y:S01]  /*3310*/  LOP3.LUT R27, R27, 0xff, RZ, 0xc0, !PT ;  /* 0x000000ff1b1b7812 */ /* 0x020fe200078ec0ff */
[----:B------:R-:W-:Y:S01]  /*3320*/  BSSY B1, `(.L_x_46) ;  /* 0x0000012000017945 */ /* 0x000fe20003800000 */
[----:B-1----:R-:W-:Y:S02]  /*3330*/  IADD3 R31, P5, R28, 0x8, RZ ;  /* 0x000000081c1f7810 */ /* 0x002fe40007fbe0ff */
[----:B------:R-:W-:Y:S02]  /*3340*/  F2FP.F16.E5M2.UNPACK_B R27, R27 ;  /* 0x0000001bff1b723e */ /* 0x000fe400020004ff */
[----:B------:R-:W-:Y:S01]  /*3350*/  ISETP.LT.OR P2, PT, R6, 0x9, !P2 ;  /* 0x000000090600780c */ /* 0x000fe20005741670 */
[----:B------:R-:W-:Y:S02]  /*3360*/  IMAD.X R28, RZ, RZ, R29, P5 ;  /* 0x000000ffff1c7224 */ /* 0x000fe400028e061d */
[----:B------:R-:W-:Y:S02]  /*3370*/  HADD2.F32 R27, -RZ, R27.H0_H0 ;  /* 0x2000001bff1b7230 */ /* 0x000fe40000004100 */
[----:B------:R-:W-:-:S02]  /*3380*/  IMAD R28, R28, UR6, RZ ;  /* 0x000000061c1c7c24 */ /* 0x000fc4000f8e02ff */
[----:B------:R-:W-:-:S04]  /*3390*/  IMAD.WIDE.U32 R24, R31, UR6, R24 ;  /* 0x000000061f187c25 */ /* 0x000fc8000f8e0018 */
[----:B------:R-:W-:Y:S01]  /*33a0*/  FMUL R27, R27, R16 ;  /* 0x000000101b1b7220 */ /* 0x000fe20000400000 */
[----:B------:R-:W-:-:S03]  /*33b0*/  IMAD R31, R31, UR7, R28 ;  /* 0x000000071f1f7c24 */ /* 0x000fc6000f8e021c */
[----:B------:R-:W-:Y:S01]  /*33c0*/  FFMA R27, R84, R13, R27 ;  /* 0x0000000d541b7223 */ /* 0x000fe2000000001b */
[----:B------:R-:W-:-:S04]  /*33d0*/  IADD3 R24, P5, R24, UR8, RZ ;  /* 0x0000000818187c10 */ /* 0x000fc8000ffbe0ff */
[----:B------:R-:W-:Y:S02]  /*33e0*/  F2FP.SATFINITE.E5M2.F32.PACK_AB_MERGE_C R29, RZ, R27, RZ ;  /* 0x0000001bff1d723e */ /* 0x000fe400048060ff */
[----:B------:R-:W-:Y:S02]  /*33f0*/  IADD3.X R25, R25, UR9, R31, P5, !PT ;  /* 0x0000000919197c10 */ /* 0x000fe4000affe41f */
[----:B------:R-:W-:Y:S01]  /*3400*/  PRMT R27, RZ, 0x7610, R27 ;  /* 0x00007610ff1b7816 */ /* 0x000fe2000000001b */
[----:B------:R1:W-:Y:S01]  /*3410*/  @!P3 STG.E.U8 desc[UR20][R18.64+0x1], R29 ;  /* 0x0000011d1200b986 */ /* 0x0003e2000c101114 */
[----:B------:R-:W-:Y:S05]  /*3420*/  @P2 BRA `(.L_x_47) ;  /* 0x0000000000042947 */ /* 0x000fea0003800000 */
[----:B------:R3:W5:Y:S02]  /*3430*/  LDG.E.U8 R27, desc[UR20][R24.64] ;  /* 0x00000014181b7981 */ /* 0x000764000c1e1100 */
.L_x_47:
[----:B------:R-:W-:Y:S05]  /*3440*/  BSYNC B1 ;  /* 0x0000000000017941 */ /* 0x000fea0003800000 */
.L_x_46:
[----:B-----5:R-:W-:Y:S01]  /*3450*/  LOP3.LUT R27, R27, 0xff, RZ, 0xc0, !PT ;  /* 0x000000ff1b1b7812 */ /* 0x020fe200078ec0ff */
[----:B------:R-:W-:Y:S01]  /*3460*/  BSSY B1, `(.L_x_48) ;  /* 0x000000b000017945 */ /* 0x000fe20003800000 */
[----:B------:R-:W-:Y:S02]  /*3470*/  ISETP.LT.OR P1, PT, R6, 0x9, !P1 ;  /* 0x000000090600780c */ /* 0x000fe40004f21670 */
[----:B------:R-:W-:-:S05]  /*3480*/  F2FP.F16.E5M2.UNPACK_B R27, R27 ;  /* 0x0000001bff1b723e */ /* 0x000fca00020004ff */
[----:B------:R-:W-:-:S05]  /*3490*/  HADD2.F32 R27, -RZ, R27.H0_H0 ;  /* 0x2000001bff1b7230 */ /* 0x000fca0000004100 */
[----:B------:R-:W-:Y:S01]  /*34a0*/  FMUL R28, R27, R16 ;  /* 0x000000101b1c7220 */ /* 0x000fe20000400000 */
[----:B------:R-:W-:-:S03]  /*34b0*/  PRMT R27, RZ, 0x7610, R27 ;  /* 0x00007610ff1b7816 */ /* 0x000fc6000000001b */
[----:B------:R-:W-:-:S05]  /*34c0*/  FFMA R28, R81, R13, R28 ;  /* 0x0000000d511c7223 */ /* 0x000fca000000001c */
[----:B-1----:R-:W-:-:S05]  /*34d0*/  F2FP.SATFINITE.E5M2.F32.PACK_AB_MERGE_C R29, RZ, R28, RZ ;  /* 0x0000001cff1d723e */ /* 0x002fca00048060ff */
[----:B------:R1:W-:Y:S01]  /*34e0*/  @!P2 STG.E.U8 desc[UR20][R14.64], R29 ;  /* 0x0000001d0e00a986 */ /* 0x0003e2000c101114 */
[----:B------:R-:W-:Y:S05]  /*34f0*/  @P1 BRA `(.L_x_49) ;  /* 0x0000000000041947 */ /* 0x000fea0003800000 */
[----:B------:R4:W5:Y:S02]  /*3500*/  LDG.E.U8 R27, desc[UR20][R24.64+0x1] ;  /* 0x00000114181b7981 */ /* 0x000964000c1e1100 */
.L_x_49:
[----:B------:R-:W-:Y:S05]  /*3510*/  BSYNC B1 ;  /* 0x0000000000017941 */ /* 0x000fea0003800000 */
.L_x_48:
[----:B-----5:R-:W-:Y:S01]  /*3520*/  LOP3.LUT R27, R27, 0xff, RZ, 0xc0, !PT ;  /* 0x000000ff1b1b7812 */ /* 0x020fe200078ec0ff */
[----:B------:R-:W-:Y:S01]  /*3530*/  BSSY B1, `(.L_x_50) ;  /* 0x000000c000017945 */ /* 0x000fe20003800000 */
[----:B------:R-:W-:Y:S02]  /*3540*/  ISETP.GE.AND P2, PT, R26, 0x9, PT ;  /* 0x000000091a00780c */ /* 0x000fe40003f46270 */
[----:B------:R-:W-:Y:S02]  /*3550*/  F2FP.F16.E5M2.UNPACK_B R27, R27 ;  /* 0x0000001bff1b723e */ /* 0x000fe400020004ff */
[----:B------:R-:W-:-:S03]  /*3560*/  ISETP.LT.OR P3, PT, R6, 0x1, !P2 ;  /* 0x000000010600780c */ /* 0x000fc60005761670 */
[----:B------:R-:W-:-:S05]  /*3570*/  HADD2.F32 R27, -RZ, R27.H0_H0 ;  /* 0x2000001bff1b7230 */ /* 0x000fca0000004100 */
[----:B------:R-:W-:-:S04]  /*3580*/  FMUL R27, R27, R16 ;  /* 0x000000101b1b7220 */ /* 0x000fc80000400000 */
[----:B------:R-:W-:-:S05]  /*3590*/  FFMA R27, R82, R13, R27 ;  /* 0x0000000d521b7223 */ /* 0x000fca000000001b */
[----:B-1----:R-:W-:Y:S02]  /*35a0*/  F2FP.SATFINITE.E5M2.F32.PACK_AB_MERGE_C R29, RZ, R27, RZ ;  /* 0x0000001bff1d723e */ /* 0x002fe400048060ff */
[----:B------:R-:W-:-:S03]  /*35b0*/  PRMT R27, RZ, 0x7610, R27 ;  /* 0x00007610ff1b7816 */ /* 0x000fc6000000001b */
[----:B------:R1:W-:Y:S01]  /*35c0*/  @!P1 STG.E.U8 desc[UR20][R14.64+0x1], R29 ;  /* 0x0000011d0e009986 */ /* 0x0003e2000c101114 */
[----:B------:R-:W-:Y:S05]  /*35d0*/  @P3 BRA `(.L_x_51) ;  /* 0x0000000000043947 */ /* 0x000fea0003800000 */
[----:B------:R0:W5:Y:S02]  /*35e0*/  LDG.E.U8 R27, desc[UR20][R4.64+0x8] ;  /* 0x00000814041b7981 */ /* 0x000164000c1e1100 */
.L_x_51:
[----:B------:R-:W-:Y:S05]  /*35f0*/  BSYNC B1 ;  /* 0x0000000000017941 */ /* 0x000fea0003800000 */
.L_x_50:
        /* <DEDUP_REMOVED lines=13> */
.L_x_53:
[----:B------:R-:W-:Y:S05]  /*36d0*/  BSYNC B1 ;  /* 0x0000000000017941 */ /* 0x000fea0003800000 */
.L_x_52:
[----:B-----5:R-:W-:Y:S01]  /*36e0*/  LOP3.LUT R27, R27, 0xff, RZ, 0xc0, !PT ;  /* 0x000000ff1b1b7812 */ /* 0x020fe200078ec0ff */
[----:B------:R-:W-:Y:S01]  /*36f0*/  BSSY B1, `(.L_x_54) ;  /* 0x000000b000017945 */ /* 0x000fe20003800000 */
[----:B------:R-:W-:Y:S02]  /*3700*/  ISETP.LT.OR P2, PT, R6, 0x9, !P2 ;  /* 0x000000090600780c */ /* 0x000fe40005741670 */
[----:B------:R-:W-:-:S05]  /*3710*/  F2FP.F16.E5M2.UNPACK_B R27, R27 ;  /* 0x0000001bff1b723e */ /* 0x000fca00020004ff */
        /* <DEDUP_REMOVED lines=8> */
.L_x_55:
[----:B------:R-:W-:Y:S05]  /*37a0*/  BSYNC B1 ;  /* 0x0000000000017941 */ /* 0x000fea0003800000 */
.L_x_54:
        /* <DEDUP_REMOVED lines=12> */
.L_x_57:
[----:B------:R-:W-:Y:S05]  /*3870*/  BSYNC B1 ;  /* 0x0000000000017941 */ /* 0x000fea0003800000 */
.L_x_56:
        /* <DEDUP_REMOVED lines=13> */
.L_x_59:
[----:B------:R-:W-:Y:S05]  /*3950*/  BSYNC B1 ;  /* 0x0000000000017941 */ /* 0x000fea0003800000 */
.L_x_58:
        /* <DEDUP_REMOVED lines=13> */
.L_x_61:
[----:B------:R-:W-:Y:S05]  /*3a30*/  BSYNC B1 ;  /* 0x0000000000017941 */ /* 0x000fea0003800000 */
.L_x_60:
        /* <DEDUP_REMOVED lines=12> */
.L_x_63:
[----:B------:R-:W-:Y:S05]  /*3b00*/  BSYNC B1 ;  /* 0x0000000000017941 */ /* 0x000fea0003800000 */
.L_x_62:
        /* <DEDUP_REMOVED lines=12> */
.L_x_65:
[----:B------:R-:W-:Y:S05]  /*3bd0*/  BSYNC B1 ;  /* 0x0000000000017941 */ /* 0x000fea0003800000 */
.L_x_64:
        /* <DEDUP_REMOVED lines=13> */
.L_x_67:
[----:B------:R-:W-:Y:S05]  /*3cb0*/  BSYNC B1 ;  /* 0x0000000000017941 */ /* 0x000fea0003800000 */
.L_x_66:
        /* <DEDUP_REMOVED lines=13> */
.L_x_69:
[----:B------:R-:W-:Y:S05]  /*3d90*/  BSYNC B1 ;  /* 0x0000000000017941 */ /* 0x000fea0003800000 */
.L_x_68:
        /* <DEDUP_REMOVED lines=12> */
.L_x_71:
[----:B------:R-:W-:Y:S05]  /*3e60*/  BSYNC B1 ;  /* 0x0000000000017941 */ /* 0x000fea0003800000 */
.L_x_70:
        /* <DEDUP_REMOVED lines=12> */
.L_x_73:
[----:B------:R-:W-:Y:S05]  /*3f30*/  BSYNC B1 ;  /* 0x0000000000017941 */ /* 0x000fea0003800000 */
.L_x_72:
        /* <DEDUP_REMOVED lines=13> */
.L_x_75:
[----:B------:R-:W-:Y:S05]  /*4010*/  BSYNC B1 ;  /* 0x0000000000017941 */ /* 0x000fea0003800000 */
.L_x_74:
        /* <DEDUP_REMOVED lines=13> */
.L_x_77:
[----:B------:R-:W-:Y:S05]  /*40f0*/  BSYNC B1 ;  /* 0x0000000000017941 */ /* 0x000fea0003800000 */
.L_x_76:
        /* <DEDUP_REMOVED lines=12> */
.L_x_79:
[----:B------:R-:W-:Y:S05]  /*41c0*/  BSYNC B1 ;  /* 0x0000000000017941 */ /* 0x000fea0003800000 */
.L_x_78:
        /* <DEDUP_REMOVED lines=12> */
.L_x_81:
[----:B------:R-:W-:Y:S05]  /*4290*/  BSYNC B1 ;  /* 0x0000000000017941 */ /* 0x000fea0003800000 */
.L_x_80:
        /* <DEDUP_REMOVED lines=13> */
.L_x_83:
[----:B------:R-:W-:Y:S05]  /*4370*/  BSYNC B1 ;  /* 0x0000000000017941 */ /* 0x000fea0003800000 */
.L_x_82:
        /* <DEDUP_REMOVED lines=13> */
.L_x_85:
[----:B------:R-:W-:Y:S05]  /*4450*/  BSYNC B1 ;  /* 0x0000000000017941 */ /* 0x000fea0003800000 */
.L_x_84:
        /* <DEDUP_REMOVED lines=12> */
.L_x_87:
[----:B------:R-:W-:Y:S05]  /*4520*/  BSYNC B1 ;  /* 0x0000000000017941 */ /* 0x000fea0003800000 */
.L_x_86:
        /* <DEDUP_REMOVED lines=12> */
.L_x_89:
[----:B------:R-:W-:Y:S05]  /*45f0*/  BSYNC B1 ;  /* 0x0000000000017941 */ /* 0x000fea0003800000 */
.L_x_88:
        /* <DEDUP_REMOVED lines=13> */
.L_x_91:
[----:B------:R-:W-:Y:S05]  /*46d0*/  BSYNC B1 ;  /* 0x0000000000017941 */ /* 0x000fea0003800000 */
.L_x_90:
        /* <DEDUP_REMOVED lines=13> */
.L_x_93:
[----:B------:R-:W-:Y:S05]  /*47b0*/  BSYNC B1 ;  /* 0x0000000000017941 */ /* 0x000fea0003800000 */
.L_x_92:
        /* <DEDUP_REMOVED lines=12> */
.L_x_95:
[----:B------:R-:W-:Y:S05]  /*4880*/  BSYNC B1 ;  /* 0x0000000000017941 */ /* 0x000fea0003800000 */
.L_x_94:
        /* <DEDUP_REMOVED lines=12> */
.L_x_97:
[----:B------:R-:W-:Y:S05]  /*4950*/  BSYNC B1 ;  /* 0x0000000000017941 */ /* 0x000fea0003800000 */
.L_x_96:
        /* <DEDUP_REMOVED lines=13> */
.L_x_99:
[----:B------:R-:W-:Y:S05]  /*4a30*/  BSYNC B1 ;  /* 0x0000000000017941 */ /* 0x000fea0003800000 */
.L_x_98:
[----:B-----5:R-:W-:Y:S01]  /*4a40*/  LOP3.LUT R27, R27, 0xff, RZ, 0xc0, !PT ;  /* 0x000000ff1b1b7812 */ /* 0x020fe200078ec0ff */
[----:B------:R-:W-:Y:S01]  /*4a50*/  BSSY B1, `(.L_x_100) ;  /* 0x000000c000017945 */ /* 0x000fe20003800000 */
[----:B------:R-:W-:Y:S02]  /*4a60*/  ISETP.GE.AND P1, PT, R26, 0x3a, PT ;  /* 0x0000003a1a00780c */ /* 0x000fe40003f26270 */
[----:B------:R-:W-:Y:S02]  /*4a70*/  F2FP.F16.E5M2.UNPACK_B R27, R27 ;  /* 0x0000001bff1b723e */ /* 0x000fe400020004ff */
[----:B------:R-:W-:-:S03]  /*4a80*/  ISETP.LT.OR P5, PT, R6, 0x1, !P1 ;  /* 0x000000010600780c */ /* 0x000fc60004fa1670 */
[----:B------:R-:W-:-:S05]  /*4a90*/  HADD2.F32 R27, -RZ, R27.H0_H0 ;  /* 0x2000001bff1b7230 */ /* 0x000fca0000004100 */
[----:B------:R-:W-:-:S04]  /*4aa0*/  FMUL R28, R27, R16 ;  /* 0x000000101b1c7220 */ /* 0x000fc80000400000 */
[----:B------:R-:W-:Y:S01]  /*4ab0*/  FFMA R28, R23, R13, R28 ;  /* 0x0000000d171c7223 */ /* 0x000fe2000000001c */
[----:B------:R-:W-:-:S04]  /*4ac0*/  PRMT R23, RZ, 0x7610, R23 ;  /* 0x00007610ff177816 */ /* 0x000fc80000000017 */
[----:B------:R-:W-:-:S05]  /*4ad0*/  F2FP.SATFINITE.E5M2.F32.PACK_AB_MERGE_C R27, RZ, R28, RZ ;  /* 0x0000001cff1b723e */ /* 0x000fca00048060ff */
[----:B------:R0:W-:Y:S01]  /*4ae0*/  @!P3 STG.E.U8 desc[UR20][R18.64+0x38], R27 ;  /* 0x0000381b1200b986 */ /* 0x0001e2000c101114 */
[----:B------:R-:W-:Y:S05]  /*4af0*/  @P5 BRA `(.L_x_101) ;  /* 0x0000000000045947 */ /* 0x000fea0003800000 */
[----:B------:R0:W5:Y:S02]  /*4b00*/  LDG.E.U8 R23, desc[UR20][R4.64+0x39] ;  /* 0x0000391404177981 */ /* 0x000164000c1e1100 */
.L_x_101:
[----:B------:R-:W-:Y:S05]  /*4b10*/  BSYNC B1 ;  /* 0x0000000000017941 */ /* 0x000fea0003800000 */
.L_x_100:
[----:B-----5:R-:W-:Y:S01]  /*4b20*/  LOP3.LUT R23, R23, 0xff, RZ, 0xc0, !PT ;  /* 0x000000ff17177812 */ /* 0x020fe200078ec0ff */
[----:B------:R-:W-:Y:S01]  /*4b30*/  BSSY B1, `(.L_x_102) ;  /* 0x000000b000017945 */ /* 0x000fe20003800000 */
[----:B------:R-:W-:Y:S02]  /*4b40*/  ISETP.LT.OR P2, PT, R6, 0x9, !P2 ;  /* 0x000000090600780c */ /* 0x000fe40005741670 */
[----:B------:R-:W-:Y:S02]  /*4b50*/  F2FP.F16.E5M2.UNPACK_B R23, R23 ;  /* 0x00000017ff17723e */ /* 0x000fe400020004ff */
[----:B0-2---:R-:W-:-:S03]  /*4b60*/  PRMT R4, RZ, 0x7610, R4 ;  /* 0x00007610ff047816 */ /* 0x005fc60000000004 */
[----:B------:R-:W-:-:S05]  /*4b70*/  HADD2.F32 R23, -RZ, R23.H0_H0 ;  /* 0x20000017ff177230 */ /* 0x000fca0000004100 */
[----:B------:R-:W-:-:S04]  /*4b80*/  FMUL R23, R23, R16 ;  /* 0x0000001017177220 */ /* 0x000fc80000400000 */
[----:B------:R-:W-:-:S05]  /*4b90*/  FFMA R23, R56, R13, R23 ;  /* 0x0000000d38177223 */ /* 0x000fca0000000017 */
[----:B------:R-:W-:-:S05]  /*4ba0*/  F2FP.SATFINITE.E5M2.F32.PACK_AB_MERGE_C R23, RZ, R23, RZ ;  /* 0x00000017ff17723e */ /* 0x000fca00048060ff */
[----:B------:R0:W-:Y:S01]  /*4bb0*/  @!P5 STG.E.U8 desc[UR20][R18.64+0x39], R23 ;  /* 0x000039171200d986 */ /* 0x0001e2000c101114 */
[----:B------:R-:W-:Y:S05]  /*4bc0*/  @P2 BRA `(.L_x_103) ;  /* 0x0000000000042947 */ /* 0x000fea0003800000 */
[----:B------:R2:W5:Y:S02]  /*4bd0*/  LDG.E.U8 R4, desc[UR20][R24.64+0x38] ;  /* 0x0000381418047981 */ /* 0x000564000c1e1100 */
.L_x_103:
[----:B------:R-:W-:Y:S05]  /*4be0*/  BSYNC B1 ;  /* 0x0000000000017941 */ /* 0x000fea0003800000 */
.L_x_102:
[----:B-----5:R-:W-:Y:S01]  /*4bf0*/  LOP3.LUT R4, R4, 0xff, RZ, 0xc0, !PT ;  /* 0x000000ff04047812 */ /* 0x020fe200078ec0ff */
[----:B------:R-:W-:Y:S01]  /*4c00*/  BSSY B1, `(.L_x_104) ;  /* 0x000000b000017945 */ /* 0x000fe20003800000 */
[----:B------:R-:W-:Y:S02]  /*4c10*/  ISETP.LT.OR P1, PT, R6, 0x9, !P1 ;  /* 0x000000090600780c */ /* 0x000fe40004f21670 */
[----:B------:R-:W-:-:S05]  /*4c20*/  F2FP.F16.E5M2.UNPACK_B R4, R4 ;  /* 0x00000004ff04723e */ /* 0x000fca00020004ff */
[----:B------:R-:W-:-:S05]  /*4c30*/  HADD2.F32 R5, -RZ, R4.H0_H0 ;  /* 0x20000004ff057230 */ /* 0x000fca0000004100 */
[----:B------:R-:W-:-:S04]  /*4c40*/  FMUL R4, R5, R16 ;  /* 0x0000001005047220 */ /* 0x000fc80000400000 */
[----:B------:R-:W-:-:S05]  /*4c50*/  FFMA R4, R21, R13, R4 ;  /* 0x0000000d15047223 */ /* 0x000fca0000000004 */
[----:B------:R-:W-:Y:S02]  /*4c60*/  F2FP.SATFINITE.E5M2.F32.PACK_AB_MERGE_C R5, RZ, R4, RZ ;  /* 0x00000004ff05723e */ /* 0x000fe400048060ff */
[----:B------:R-:W-:-:S03]  /*4c70*/  PRMT R4, RZ, 0x7610, R4 ;  /* 0x00007610ff047816 */ /* 0x000fc60000000004 */
[----:B------:R0:W-:Y:S01]  /*4c80*/  @!P2 STG.E.U8 desc[UR20][R14.64+0x38], R5 ;  /* 0x000038050e00a986 */ /* 0x0001e2000c101114 */
[----:B------:R-:W-:Y:S05]  /*4c90*/  @P1 BRA `(.L_x_105) ;  /* 0x0000000000041947 */ /* 0x000fea0003800000 */
[----:B------:R0:W5:Y:S02]  /*4ca0*/  LDG.E.U8 R4, desc[UR20][R24.64+0x39] ;  /* 0x0000391418047981 */ /* 0x000164000c1e1100 */
.L_x_105:
[----:B------:R-:W-:Y:S05]  /*4cb0*/  BSYNC B1 ;  /* 0x0000000000017941 */ /* 0x000fea0003800000 */
.L_x_104:
[----:B------:R-:W-:Y:S05]  /*4cc0*/  @P1 BRA `(.L_x_106) ;  /* 0x0000000800601947 */ /* 0x000fea0003800000 */
[----:B-----5:R-:W-:-:S04]  /*4cd0*/  LOP3.LUT R4, R4, 0xff, RZ, 0xc0, !PT ;  /* 0x000000ff04047812 */ /* 0x020fc800078ec0ff */
[----:B------:R-:W-:-:S05]  /*4ce0*/  F2FP.F16.E5M2.UNPACK_B R4, R4 ;  /* 0x00000004ff04723e */ /* 0x000fca00020004ff */
[----:B0-----:R-:W-:-:S05]  /*4cf0*/  HADD2.F32 R5, -RZ, R4.H0_H0 ;  /* 0x20000004ff057230 */ /* 0x001fca0000004100 */
[----:B------:R-:W-:-:S04]  /*4d00*/  FMUL R5, R5, R16 ;  /* 0x0000001005057220 */ /* 0x000fc80000400000 */
[----:B------:R-:W-:-:S05]  /*4d10*/  FFMA R5, R22, R13, R5 ;  /* 0x0000000d16057223 */ /* 0x000fca0000000005 */
[----:B------:R-:W-:-:S05]  /*4d20*/  F2FP.SATFINITE.E5M2.F32.PACK_AB_MERGE_C R5, RZ, R5, RZ ;  /* 0x00000005ff05723e */ /* 0x000fca00048060ff */
[----:B------:R0:W-:Y:S01]  /*4d30*/  STG.E.U8 desc[UR20][R14.64+0x39], R5 ;  /* 0x000039050e007986 */ /* 0x0001e2000c101114 */
[----:B------:R-:W-:Y:S05]  /*4d40*/  BRA `(.L_x_106) ;  /* 0x0000000800407947 */ /* 0x000fea0003800000 */
.L_x_41:
[----:B------:R-:W-:Y:S01]  /*4d50*/  ISETP.GE.AND P1, PT, R26, 0x2, PT ;  /* 0x000000021a00780c */ /* 0x000fe20003f26270 */
[-C--:B------:R-:W-:Y:S01]  /*4d60*/  FMUL R84, R84, R13.reuse ;  /* 0x0000000d54547220 */ /* 0x080fe20000400000 */
[----:B------:R-:W-:Y:S01]  /*4d70*/  ISETP.GE.AND P3, PT, R26, 0x1, PT ;  /* 0x000000011a00780c */ /* 0x000fe20003f66270 */
[-C--:B------:R-:W-:Y:S01]  /*4d80*/  FMUL R83, R83, R13.reuse ;  /* 0x0000000d53537220 */ /* 0x080fe20000400000 */
[C---:B------:R-:W-:Y:S01]  /*4d90*/  ISETP.LT.OR P5, PT, R6.reuse, 0x1, !P1 ;  /* 0x000000010600780c */ /* 0x040fe20004fa1670 */
[-C--:B------:R-:W-:Y:S01]  /*4da0*/  FMUL R81, R81, R13.reuse ;  /* 0x0000000d51517220 */ /* 0x080fe20000400000 */
[----:B------:R-:W-:Y:S01]  /*4db0*/  ISETP.LT.OR P2, PT, R6, 0x1, !P3 ;  /* 0x000000010600780c */ /* 0x000fe20005f41670 */
[-C--:B------:R-:W-:Y:S01]  /*4dc0*/  FMUL R82, R82, R13.reuse ;  /* 0x0000000d52527220 */ /* 0x080fe20000400000 */
[----:B------:R-:W-:Y:S01]  /*4dd0*/  ISETP.LT.OR P3, PT, R6, 0x9, !P3 ;  /* 0x000000090600780c */ /* 0x000fe20005f61670 */
[-C--:B------:R-:W-:Y:S01]  /*4de0*/  FMUL R79, R79, R13.reuse ;  /* 0x0000000d4f4f7220 */ /* 0x080fe20000400000 */
[----:B------:R-:W-:Y:S01]  /*4df0*/  F2FP.SATFINITE.E5M2.F32.PACK_AB_MERGE_C R5, RZ, R84, RZ ;  /* 0x00000054ff05723e */ /* 0x000fe200048060ff */
[----:B------:R-:W-:Y:S01]  /*4e00*/  FMUL R80, R80, R13 ;  /* 0x0000000d50507220 */ /* 0x000fe20000400000 */
[----:B------:R-:W-:Y:S01]  /*4e10*/  F2FP.SATFINITE.E5M2.F32.PACK_AB_MERGE_C R83, RZ, R83, RZ ;  /* 0x00000053ff53723e */ /* 0x000fe200048060ff */
[----:B------:R-:W-:Y:S01]  /*4e20*/  FMUL R77, R77, R13 ;  /* 0x0000000d4d4d7220 */ /* 0x000fe20000400000 */
[----:B------:R-:W-:Y:S01]  /*4e30*/  F2FP.SATFINITE.E5M2.F32.PACK_AB_MERGE_C R81, RZ, R81, RZ ;  /* 0x00000051ff51723e */ /* 0x000fe200048060ff */
[-C--:B------:R-:W-:Y:S01]  /*4e40*/  FMUL R78, R78, R13.reuse ;  /* 0x0000000d4e4e7220 */ /* 0x080fe20000400000 */
[----:B------:R-:W-:Y:S01]  /*4e50*/  ISETP.LT.OR P1, PT, R6, 0x9, !P1 ;  /* 0x000000090600780c */ /* 0x000fe20004f21670 */
[----:B------:R0:W-:Y:S01]  /*4e60*/  @!P5 STG.E.U8 desc[UR20][R18.64+0x1], R5 ;  /* 0x000001051200d986 */ /* 0x0001e2000c101114 */
[C---:B------:R-:W-:Y:S01]  /*4e70*/  ISETP.GE.AND P5, PT, R26.reuse, 0x9, PT ;  /* 0x000000091a00780c */ /* 0x040fe20003fa6270 */
[----:B------:R-:W-:Y:S01]  /*4e80*/  FMUL R75, R75, R13 ;  /* 0x0000000d4b4b7220 */ /* 0x000fe20000400000 */
[----:B------:R-:W-:Y:S01]  /*4e90*/  F2FP.SATFINITE.E5M2.F32.PACK_AB_MERGE_C R79, RZ, R79, RZ ;  /* 0x0000004fff4f723e */ /* 0x000fe200048060ff */
[----:B------:R-:W-:Y:S01]  /*4ea0*/  @!P2 STG.E.U8 desc[UR20][R18.64], R83 ;  /* 0x000000531200a986 */ /* 0x000fe2000c101114 */
[----:B------:R-:W-:Y:S01]  /*4eb0*/  ISETP.GE.AND P2, PT, R26, 0xa, PT ;  /* 0x0000000a1a00780c */ /* 0x000fe20003f46270 */
[-C--:B------:R-:W-:Y:S01]  /*4ec0*/  FMUL R76, R76, R13.reuse ;  /* 0x0000000d4c4c7220 */ /* 0x080fe20000400000 */
[----:B------:R-:W-:Y:S01]  /*4ed0*/  F2FP.SATFINITE.E5M2.F32.PACK_AB_MERGE_C R25, RZ, R80, RZ ;  /* 0x00000050ff19723e */ /* 0x000fe200048060ff */
[----:B------:R-:W-:Y:S01]  /*4ee0*/  @!P3 STG.E.U8 desc[UR20][R14.64], R81 ;  /* 0x000000510e00b986 */ /* 0x000fe2000c101114 */
[C---:B------:R-:W-:Y:S01]  /*4ef0*/  ISETP.LT.OR P3, PT, R6.reuse, 0x1, !P5 ;  /* 0x000000010600780c */ /* 0x040fe20006f61670 */
[-C--:B------:R-:W-:Y:S01]  /*4f00*/  FMUL R73, R73, R13.reuse ;  /* 0x0000000d49497220 */ /* 0x080fe20000400000 */
[----:B------:R-:W-:Y:S01]  /*4f10*/  ISETP.LT.OR P6, PT, R6, 0x1, !P2 ;  /* 0x000000010600780c */ /* 0x000fe200057c1670 */
[-C--:B------:R-:W-:Y:S01]  /*4f20*/  FMUL R74, R74, R13.reuse ;  /* 0x0000000d4a4a7220 */ /* 0x080fe20000400000 */
[----:B------:R-:W-:Y:S01]  /*4f30*/  ISETP.LT.OR P5, PT, R6, 0x9, !P5 ;  /* 0x000000090600780c */ /* 0x000fe20006fa1670 */
[-C--:B------:R-:W-:Y:S01]  /*4f40*/  FMUL R71, R71, R13.reuse ;  /* 0x0000000d47477220 */ /* 0x080fe20000400000 */
[----:B0-----:R-:W-:Y:S01]  /*4f50*/  F2FP.SATFINITE.E5M2.F32.PACK_AB_MERGE_C R5, RZ, R82, RZ ;  /* 0x00000052ff05723e */ /* 0x001fe200048060ff */
[----:B------:R-:W-:Y:S01]  /*4f60*/  FMUL R72, R72, R13 ;  /* 0x0000000d48487220 */ /* 0x000fe20000400000 */
[----:B------:R-:W-:Y:S01]  /*4f70*/  F2FP.SATFINITE.E5M2.F32.PACK_AB_MERGE_C R77, RZ, R77, RZ ;  /* 0x0000004dff4d723e */ /* 0x000fe200048060ff */
[-C--:B------:R-:W-:Y:S01]  /*4f80*/  FMUL R69, R69, R13.reuse ;  /* 0x0000000d45457220 */ /* 0x080fe20000400000 */
[----:B------:R-:W-:Y:S01]  /*4f90*/  ISETP.LT.OR P2, PT, R6, 0x9, !P2 ;  /* 0x000000090600780c */ /* 0x000fe20005741670 */
[----:B------:R0:W-:Y:S01]  /*4fa0*/  @!P1 STG.E.U8 desc[UR20][R14.64+0x1], R5 ;  /* 0x000001050e009986 */ /* 0x0001e2000c101114 */
[----:B------:R-:W-:Y:S01]  /*4fb0*/  ISETP.GE.AND P1, PT, R26, 0x12, PT ;  /* 0x000000121a00780c */ /* 0x000fe20003f26270 */
[----:B------:R-:W-:Y:S01]  /*4fc0*/  FMUL R70, R70, R13 ;  /* 0x0000000d46467220 */ /* 0x000fe20000400000 */
[----:B------:R-:W-:Y:S01]  /*4fd0*/  F2FP.SATFINITE.E5M2.F32.PACK_AB_MERGE_C R75, RZ, R75, RZ ;  /* 0x0000004bff4b723e */ /* 0x000fe200048060ff */
[----:B------:R-:W-:Y:S01]  /*4fe0*/  @!P3 STG.E.U8 desc[UR20][R18.64+0x8], R79 ;  /* 0x0000084f1200b986 */ /* 0x000fe2000c101114 */
[----:B------:R-:W-:Y:S01]  /*4ff0*/  ISETP.GE.AND P3, PT, R26, 0x11, PT ;  /* 0x000000111a00780c */ /* 0x000fe20003f66270 */
[----:B------:R-:W-:Y:S01]  /*5000*/  FMUL R68, R68, R13 ;  /* 0x0000000d44447220 */ /* 0x000fe20000400000 */
[----:B------:R-:W-:Y:S01]  /*5010*/  F2FP.SATFINITE.E5M2.F32.PACK_AB_MERGE_C R73, RZ, R73, RZ ;  /* 0x00000049ff49723e */ /* 0x000fe200048060ff */
[----:B------:R1:W-:Y:S01]  /*5020*/  @!P6 STG.E.U8 desc[UR20][R18.64+0x9], R25 ;  /* 0x000009191200e986 */ /* 0x0003e2000c101114 */
[C---:B------:R-:W-:Y:S01]  /*5030*/  ISETP.LT.OR P6, PT, R6.reuse, 0x1, !P1 ;  /* 0x000000010600780c */ /* 0x040fe20004fc1670 */
[-C--:B------:R-:W-:Y:S01]  /*5040*/  FMUL R67, R67, R13.reuse ;  /* 0x0000000d43437220 */ /* 0x080fe20000400000 */
[C---:B------:R-:W-:Y:S01]  /*5050*/  ISETP.LT.OR P1, PT, R6.reuse, 0x9, !P1 ;  /* 0x000000090600780c */ /* 0x040fe20004f21670 */
[----:B------:R-:W-:Y:S01]  /*5060*/  @!P5 STG.E.U8 desc[UR20][R14.64+0x8], R77 ;  /* 0x0000084d0e00d986 */ /* 0x000fe2000c101114 */
[C---:B------:R-:W-:Y:S01]  /*5070*/  ISETP.LT.OR P5, PT, R6.reuse, 0x1, !P3 ;  /* 0x000000010600780c */ /* 0x040fe20005fa1670 */
[-C--:B------:R-:W-:Y:S01]  /*5080*/  FMUL R65, R65, R13.reuse ;  /* 0x0000000d41417220 */ /* 0x080fe20000400000 */
[----:B------:R-:W-:Y:S01]  /*5090*/  ISETP.LT.OR P3, PT, R6, 0x9, !P3 ;  /* 0x000000090600780c */ /* 0x000fe20005f61670 */
[-C--:B------:R-:W-:Y:S01]  /*50a0*/  FMUL R66, R66, R13.reuse ;  /* 0x0000000d42427220 */ /* 0x080fe20000400000 */
[----:B0-----:R-:W-:Y:S01]  /*50b0*/  F2FP.SATFINITE.E5M2.F32.PACK_AB_MERGE_C R5, RZ, R78, RZ ;  /* 0x0000004eff05723e */ /* 0x001fe200048060ff */
[----:B------:R-:W-:Y:S01]  /*50c0*/  FMUL R64, R64, R13 ;  /* 0x0000000d40407220 */ /* 0x000fe20000400000 */
[----:B------:R-:W-:Y:S01]  /*50d0*/  F2FP.SATFINITE.E5M2.F32.PACK_AB_MERGE_C R71, RZ, R71, RZ ;  /* 0x00000047ff47723e */ /* 0x000fe200048060ff */
[-C--:B------:R-:W-:Y:S01]  /*50e0*/  FMUL R63, R63, R13.reuse ;  /* 0x0000000d3f3f7220 */ /* 0x080fe20000400000 */
[----:B-1----:R-:W-:Y:S01]  /*50f0*/  F2FP.SATFINITE.E5M2.F32.PACK_AB_MERGE_C R25, RZ, R76, RZ ;  /* 0x0000004cff19723e */ /* 0x002fe200048060ff */
[----:B------:R0:W-:Y:S01]  /*5100*/  @!P2 STG.E.U8 desc[UR20][R14.64+0x9], R5 ;  /* 0x000009050e00a986 */ /* 0x0001e2000c101114 */
[C---:B------:R-:W-:Y:S01]  /*5110*/  ISETP.GE.AND P2, PT, R26.reuse, 0x1a, PT ;  /* 0x0000001a1a00780c */ /* 0x040fe20003f46270 */
        /* <DEDUP_REMOVED lines=29> */
[----:B------:R-:W-:Y:S01]  /*52f0*/  ISETP.LT.OR P6, PT, R6, 0x1, !P3 ;  /* 0x000000010600780c */ /* 0x000fe20005fc1670 */
[----:B------:R-:W-:Y:S01]  /*5300*/  FMUL R22, R22, R13 ;  /* 0x0000000d16167220 */ /* 0x000fe20000400000 */
[C---:B------:R-:W-:Y:S01]  /*5310*/  ISETP.LT.OR P3, PT, R6.reuse, 0x9, !P3 ;  /* 0x000000090600780c */ /* 0x040fe20005f61670 */
[----:B------:R-:W-:Y:S01]  /*5320*/  @!P5 STG.E.U8 desc[UR20][R14.64+0x18], R69 ;  /* 0x000018450e00d986 */ /* 0x000fe2000c101114 */
[----:B------:R-:W-:-:S02]  /*5330*/  ISETP.LT.OR P5, PT, R6, 0x1, !P1 ;  /* 0x000000010600780c */ /* 0x000fc40004fa1670 */
[----:B0-----:R-:W-:Y:S02]  /*5340*/  F2FP.SATFINITE.E5M2.F32.PACK_AB_MERGE_C R5, RZ, R70, RZ ;  /* 0x00000046ff05723e */ /* 0x001fe400048060ff */
[----:B------:R-:W-:Y:S02]  /*5350*/  ISETP.LT.OR P1, PT, R6, 0x9, !P1 ;  /* 0x000000090600780c */ /* 0x000fe40004f21670 */
[----:B------:R-:W-:Y:S01]  /*5360*/  F2FP.SATFINITE.E5M2.F32.PACK_AB_MERGE_C R59, RZ, R59, RZ ;  /* 0x0000003bff3b723e */ /* 0x000fe200048060ff */
[----:B------:R0:W-:Y:S01]  /*5370*/  @!P2 STG.E.U8 desc[UR20][R14.64+0x19], R5 ;  /* 0x000019050e00a986 */ /* 0x0001e2000c101114 */
[----:B-1----:R-:W-:Y:S02]  /*5380*/  F2FP.SATFINITE.E5M2.F32.PACK_AB_MERGE_C R25, RZ, R68, RZ ;  /* 0x00000044ff19723e */ /* 0x002fe400048060ff */
[----:B------:R-:W-:Y:S01]  /*5390*/  ISETP.GE.AND P2, PT, R26, 0x2a, PT ;  /* 0x0000002a1a00780c */ /* 0x000fe20003f46270 */
[----:B------:R-:W-:Y:S01]  /*53a0*/  @!P6 STG.E.U8 desc[UR20][R18.64+0x20], R67 ;  /* 0x000020431200e986 */ /* 0x000fe2000c101114 */
[----:B------:R-:W-:-:S02]  /*53b0*/  F2FP.SATFINITE.E5M2.F32.PACK_AB_MERGE_C R57, RZ, R57, RZ ;  /* 0x00000039ff39723e */ /* 0x000fc400048060ff */
[----:B------:R-:W-:Y:S01]  /*53c0*/  F2FP.SATFINITE.E5M2.F32.PACK_AB_MERGE_C R23, RZ, R23, RZ ;  /* 0x00000017ff17723e */ /* 0x000fe200048060ff */
[----:B------:R1:W-:Y:S01]  /*53d0*/  @!P5 STG.E.U8 desc[UR20][R18.64+0x21], R25 ;  /* 0x000021191200d986 */ /* 0x0003e2000c101114 */
[----:B------:R-:W-:Y:S02]  /*53e0*/  ISETP.GE.AND P5, PT, R26, 0x29, PT ;  /* 0x000000291a00780c */ /* 0x000fe40003fa6270 */
[----:B------:R-:W-:Y:S01]  /*53f0*/  F2FP.SATFINITE.E5M2.F32.PACK_AB_MERGE_C R21, RZ, R21, RZ ;  /* 0x00000015ff15723e */ /* 0x000fe200048060ff */
[----:B------:R-:W-:Y:S01]  /*5400*/  @!P3 STG.E.U8 desc[UR20][R14.64+0x20], R65 ;  /* 0x000020410e00b986 */ /* 0x000fe2000c101114 */
[C---:B------:R-:W-:Y:S02]  /*5410*/  ISETP.LT.OR P3, PT, R6.reuse, 0x1, !P2 ;  /* 0x000000010600780c */ /* 0x040fe40005761670 */
[C---:B------:R-:W-:Y:S02]  /*5420*/  ISETP.LT.OR P6, PT, R6.reuse, 0x1, !P5 ;  /* 0x000000010600780c */ /* 0x040fe40006fc1670 */
[----:B------:R-:W-:-:S02]  /*5430*/  ISETP.LT.OR P5, PT, R6, 0x9, !P5 ;  /* 0x000000090600780c */ /* 0x000fc40006fa1670 */
[----:B0-----:R-:W-:Y:S02]  /*5440*/  F2FP.SATFINITE.E5M2.F32.PACK_AB_MERGE_C R5, RZ, R66, RZ ;  /* 0x00000042ff05723e */ /* 0x001fe400048060ff */
[----:B-1----:R-:W-:Y:S02]  /*5450*/  F2FP.SATFINITE.E5M2.F32.PACK_AB_MERGE_C R25, RZ, R64, RZ ;  /* 0x00000040ff19723e */ /* 0x002fe400048060ff */
[----:B------:R-:W-:Y:S01]  /*5460*/  ISETP.LT.OR P2, PT, R6, 0x9, !P2 ;  /* 0x000000090600780c */ /* 0x000fe20005741670 */
[----:B------:R0:W-:Y:S01]  /*5470*/  @!P1 STG.E.U8 desc[UR20][R14.64+0x21], R5 ;  /* 0x000021050e009986 */ /* 0x0001e2000c101114 */
[C---:B------:R-:W-:Y:S02]  /*5480*/  ISETP.GE.AND P1, PT, R26.reuse, 0x31, PT ;  /* 0x000000311a00780c */ /* 0x040fe40003f26270 */
[----:B------:R-:W-:Y:S01]  /*5490*/  F2FP.SATFINITE.E5M2.F32.PACK_AB_MERGE_C R27, RZ, R22, RZ ;  /* 0x00000016ff1b723e */ /* 0x000fe200048060ff */
[----:B------:R1:W-:Y:S01]  /*54a0*/  @!P3 STG.E.U8 desc[UR20][R18.64+0x29], R25 ;  /* 0x000029191200b986 */ /* 0x0003e2000c101114 */
[----:B------:R-:W-:-:S03]  /*54b0*/  ISETP.GE.AND P3, PT, R26, 0x32, PT ;  /* 0x000000321a00780c */ /* 0x000fc60003f66270 */
[----:B------:R-:W-:Y:S01]  /*54c0*/  @!P6 STG.E.U8 desc[UR20][R18.64+0x28], R63 ;  /* 0x0000283f1200e986 */ /* 0x000fe2000c101114 */
[C---:B------:R-:W-:Y:S02]  /*54d0*/  ISETP.LT.OR P6, PT, R6.reuse, 0x1, !P1 ;  /* 0x000000010600780c */ /* 0x040fe40004fc1670 */
[C---:B------:R-:W-:Y:S01]  /*54e0*/  ISETP.LT.OR P1, PT, R6.reuse, 0x9, !P1 ;  /* 0x000000090600780c */ /* 0x040fe20004f21670 */
[----:B------:R-:W-:Y:S01]  /*54f0*/  @!P5 STG.E.U8 desc[UR20][R14.64+0x28], R61 ;  /* 0x0000283d0e00d986 */ /* 0x000fe2000c101114 */
[C---:B------:R-:W-:Y:S02]  /*5500*/  ISETP.LT.OR P5, PT, R6.reuse, 0x1, !P3 ;  /* 0x000000010600780c */ /* 0x040fe40005fa1670 */
[----:B0-----:R-:W-:Y:S02]  /*5510*/  F2FP.SATFINITE.E5M2.F32.PACK_AB_MERGE_C R5, RZ, R62, RZ ;  /* 0x0000003eff05723e */ /* 0x001fe400048060ff */
[----:B-1----:R-:W-:Y:S02]  /*5520*/  F2FP.SATFINITE.E5M2.F32.PACK_AB_MERGE_C R25, RZ, R60, RZ ;  /* 0x0000003cff19723e */ /* 0x002fe400048060ff */
[----:B------:R-:W-:Y:S01]  /*5530*/  ISETP.LT.OR P3, PT, R6, 0x9, !P3 ;  /* 0x000000090600780c */ /* 0x000fe20005f61670 */
[----:B------:R0:W-:Y:S01]  /*5540*/  @!P2 STG.E.U8 desc[UR20][R14.64+0x29], R5 ;  /* 0x000029050e00a986 */ /* 0x0001e2000c101114 */
[----:B------:R-:W-:-:S03]  /*5550*/  ISETP.GE.AND P2, PT, R26, 0x39, PT ;  /* 0x000000391a00780c */ /* 0x000fc60003f46270 */
[----:B------:R-:W-:Y:S01]  /*5560*/  @!P6 STG.E.U8 desc[UR20][R18.64+0x30], R59 ;  /* 0x0000303b1200e986 */ /* 0x000fe2000c101114 */
[----:B------:R-:W-:-:S03]  /*5570*/  ISETP.GE.AND P6, PT, R26, 0x3a, PT ;  /* 0x0000003a1a00780c */ /* 0x000fc60003fc6270 */
[----:B------:R1:W-:Y:S01]  /*5580*/  @!P5 STG.E.U8 desc[UR20][R18.64+0x31], R25 ;  /* 0x000031191200d986 */ /* 0x0003e2000c101114 */
[C---:B------:R-:W-:Y:S02]  /*5590*/  ISETP.LT.OR P5, PT, R6.reuse, 0x1, !P6 ;  /* 0x000000010600780c */ /* 0x040fe400077a1670 */
[C---:B------:R-:W-:Y:S01]  /*55a0*/  ISETP.LT.OR P6, PT, R6.reuse, 0x9, !P6 ;  /* 0x000000090600780c */ /* 0x040fe200077c1670 */
[----:B------:R2:W-:Y:S01]  /*55b0*/  @!P1 STG.E.U8 desc[UR20][R14.64+0x30], R57 ;  /* 0x000030390e009986 */ /* 0x0005e2000c101114 */
[C---:B------:R-:W-:Y:S02]  /*55c0*/  ISETP.LT.OR P1, PT, R6.reuse, 0x1, !P2 ;  /* 0x000000010600780c */ /* 0x040fe40005721670 */
[----:B------:R-:W-:Y:S02]  /*55d0*/  ISETP.LT.OR P2, PT, R6, 0x9, !P2 ;  /* 0x000000090600780c */ /* 0x000fe40005741670 */
[----:B0-----:R-:W-:Y:S02]  /*55e0*/  F2FP.SATFINITE.E5M2.F32.PACK_AB_MERGE_C R5, RZ, R58, RZ ;  /* 0x0000003aff05723e */ /* 0x001fe400048060ff */
[----:B-1----:R-:W-:-:S03]  /*55f0*/  F2FP.SATFINITE.E5M2.F32.PACK_AB_MERGE_C R25, RZ, R56, RZ ;  /* 0x00000038ff19723e */ /* 0x002fc600048060ff */
[----:B------:R2:W-:Y:S04]  /*5600*/  @!P3 STG.E.U8 desc[UR20][R14.64+0x31], R5 ;  /* 0x000031050e00b986 */ /* 0x0005e8000c101114 */
[----:B------:R2:W-:Y:S04]  /*5610*/  @!P1 STG.E.U8 desc[UR20][R18.64+0x38], R23 ;  /* 0x0000381712009986 */ /* 0x0005e8000c101114 */
[----:B------:R2:W-:Y:S04]  /*5620*/  @!P5 STG.E.U8 desc[UR20][R18.64+0x39], R25 ;  /* 0x000039191200d986 */ /* 0x0005e8000c101114 */
[----:B------:R2:W-:Y:S04]  /*5630*/  @!P2 STG.E.U8 desc[UR20][R14.64+0x38], R21 ;  /* 0x000038150e00a986 */ /* 0x0005e8000c101114 */
[----:B------:R2:W-:Y:S02]  /*5640*/  @!P6 STG.E.U8 desc[UR20][R14.64+0x39], R27 ;  /* 0x0000391b0e00e986 */ /* 0x0005e4000c101114 */
.L_x_106:
[----:B------:R-:W-:Y:S05]  /*5650*/  BSYNC B0 ;  /* 0x0000000000007941 */ /* 0x000fea0003800000 */
.L_x_40:
[C---:B------:R-:W-:Y:S01]  /*5660*/  LEA R2, P1, R8.reuse, R2, 0x1 ;  /* 0x0000000208027211 */ /* 0x040fe200078208ff */
[----:B------:R-:W-:Y:S01]  /*5670*/  ULDC.64 UR6, c[0x0][0x650] ;  /* 0x0001940000067ab9 */ /* 0x000fe20000000a00 */
[----:B-----5:R-:W-:Y:S01]  /*5680*/  IMAD.U32 R4, RZ, RZ, UR16 ;  /* 0x00000010ff047e24 */ /* 0x020fe2000f8e00ff */
[----:B012---:R-:W-:Y:S01]  /*5690*/  PRMT R14, RZ, 0x7610, R14 ;  /* 0x00007610ff0e7816 */ /* 0x007fe2000000000e */
[----:B------:R-:W-:Y:S01]  /*56a0*/  IMAD.MOV.U32 R6, RZ, RZ, -0x1 ;  /* 0xffffffffff067424 */ /* 0x000fe200078e00ff */
[----:B------:R-:W-:Y:S01]  /*56b0*/  LEA.HI.X R3, R8, R3, R0, 0x1, P1 ;  /* 0x0000000308037211 */ /* 0x000fe200008f0c00 */
[----:B------:R0:W-:Y:S01]  /*56c0*/  SYNCS.ARRIVE.TRANS64.A1T0 RZ, [R4+UR23], RZ ;  /* 0x000000ff04ff79a7 */ /* 0x0001e20008100017 */
[----:B------:R-:W-:Y:S01]  /*56d0*/  ISETP.GE.U32.AND P1, PT, R2, UR6, PT ;  /* 0x0000000602007c0c */ /* 0x000fe2000bf26070 */
[----:B------:R-:W-:-:S03]  /*56e0*/  IMAD.MOV.U32 R5, RZ, RZ, -0x1 ;  /* 0xffffffffff057424 */ /* 0x000fc600078e00ff */
[----:B------:R-:W-:Y:S01]  /*56f0*/  ISETP.GE.U32.AND.EX P1, PT, R3, UR7, PT, P1 ;  /* 0x0000000703007c0c */ /* 0x000fe2000bf26110 */
[----:B0-----:R-:W-:-:S12]  /*5700*/  IMAD.MOV.U32 R4, RZ, RZ, -0x1 ;  /* 0xffffffffff047424 */ /* 0x001fd800078e00ff */
[----:B------:R-:W-:Y:S05]  /*5710*/  @P1 BRA `(.L_x_107) ;  /* 0x0000000400601947 */ /* 0x000fea0003800000 */
[----:B------:R-:W0:Y:S01]  /*5720*/  S2R R26, SR_CTAID.X ;  /* 0x00000000001a7919 */ /* 0x000e220000002500 */
[----:B------:R-:W1:Y:S01]  /*5730*/  LDC.64 R22, c[0x0][0x628] ;  /* 0x00018a00ff167b82 */ /* 0x000e620000000a00 */
[----:B------:R-:W-:Y:S01]  /*5740*/  ULDC UR6, c[0x0][0x150] ;  /* 0x0000540000067ab9 */ /* 0x000fe20000000800 */
[----:B------:R-:W-:Y:S01]  /*5750*/  IMAD.MOV.U32 R18, RZ, RZ, R2 ;  /* 0x000000ffff127224 */ /* 0x000fe200078e0002 */
[----:B------:R-:W2:Y:S01]  /*5760*/  S2R R28, SR_CTAID.Y ;  /* 0x00000000001c7919 */ /* 0x000ea20000002600 */
[----:B------:R-:W-:-:S04]  /*5770*/  IMAD.MOV.U32 R19, RZ, RZ, R3 ;  /* 0x000000ffff137224 */ /* 0x000fc800078e0003 */
[----:B------:R-:W2:Y:S08]  /*5780*/  LDC R29, c[0x0][0x144] ;  /* 0x00005100ff1d7b82 */ /* 0x000eb00000000800 */
[----:B------:R-:W2:Y:S08]  /*5790*/  LDC R6, c[0x0][0x630] ;  /* 0x00018c00ff067b82 */ /* 0x000eb00000000800 */
[----:B---34-:R-:W3:Y:S01]  /*57a0*/  LDC.64 R24, c[0x0][0x620] ;  /* 0x00018800ff187b82 */ /* 0x018ee20000000a00 */
[----:B-1----:R-:W-:-:S04]  /*57b0*/  ISETP.NE.U32.AND P1, PT, R22, RZ, PT ;  /* 0x000000ff1600720c */ /* 0x002fc80003f25070 */
[----:B------:R-:W-:Y:S02]  /*57c0*/  ISETP.NE.AND.EX P1, PT, R23, RZ, PT, P1 ;  /* 0x000000ff1700720c */ /* 0x000fe40003f25310 */
[----:B0-----:R-:W-:-:S05]  /*57d0*/  I2FP.F32.U32 R4, R26 ;  /* 0x0000001a00047245 */ /* 0x001fca0000201000 */
[----:B------:R-:W-:-:S04]  /*57e0*/  FMUL R4, R4, UR6 ;  /* 0x0000000604047c20 */ /* 0x000fc80008400000 */
[----:B------:R0:W1:Y:S02]  /*57f0*/  F2I.U32.TRUNC.NTZ R27, R4 ;  /* 0x00000004001b7305 */ /* 0x000064000020f000 */
[----:B--2---:R-:W-:Y:S05]  /*5800*/  @!P1 BRA `(.L_x_108) ;  /* 0x0000000000289947 */ /* 0x004fea0003800000 */
[----:B------:R-:W2:Y:S02]  /*5810*/  LDC R5, c[0x0][0x634] ;  /* 0x00018d00ff057b82 */ /* 0x000ea40000000800 */
[----:B--2---:R-:W-:-:S05]  /*5820*/  IADD3 R19, P1, R2, R5, RZ ;  /* 0x0000000502137210 */ /* 0x004fca0007f3e0ff */
[----:B------:R-:W-:-:S04]  /*5830*/  IMAD.X R21, RZ, RZ, R3, P1 ;  /* 0x000000ffff157224 */ /* 0x000fc800008e0603 */
[----:B0-----:R-:W-:-:S04]  /*5840*/  IMAD.WIDE.U32 R4, R21, R22, RZ ;  /* 0x0000001615047225 */ /* 0x001fc800078e00ff */
[----:B------:R-:W-:-:S04]  /*5850*/  IMAD.WIDE.U32 R14, P1, R19, R23, R4 ;  /* 0x00000017130e7225 */ /* 0x000fc80007820004 */
[----:B------:R-:W-:-:S04]  /*5860*/  IMAD.WIDE.U32 R4, R19, R22, RZ ;  /* 0x0000001613047225 */ /* 0x000fc800078e00ff */
[----:B------:R-:W-:Y:S01]  /*5870*/  IMAD.X R19, RZ, RZ, RZ, P1 ;  /* 0x000000ffff137224 */ /* 0x000fe200008e06ff */
[----:B------:R-:W-:Y:S01]  /*5880*/  IADD3 RZ, P1, R5, R14, RZ ;  /* 0x0000000e05ff7210 */ /* 0x000fe20007f3e0ff */
[----:B------:R-:W-:-:S04]  /*5890*/  IMAD.MOV.U32 R18, RZ, RZ, R15 ;  /* 0x000000ffff127224 */ /* 0x000fc800078e000f */
[----:B------:R-:W-:-:S08]  /*58a0*/  IMAD.WIDE.U32.X R18, R21, R23, R18, P1 ;  /* 0x0000001715127225 */ /* 0x000fd000008e0412 */
.L_x_108:
[-CC-:B------:R-:W-:Y:S01]  /*58b0*/  SHF.R.U64 R23, R18, R6.reuse, R19.reuse ;  /* 0x0000000612177219 */ /* 0x180fe20000001213 */
[----:B------:R-:W2:Y:S01]  /*58c0*/  LDC.64 R32, c[0x0][0x640] ;  /* 0x00019000ff207b82 */ /* 0x000ea20000000a00 */
[----:B0-----:R-:W-:Y:S01]  /*58d0*/  SHF.R.U32.HI R4, RZ, R6, R19 ;  /* 0x00000006ff047219 */ /* 0x001fe20000011613 */
[----:B-1----:R-:W-:Y:S01]  /*58e0*/  IMAD.MOV R27, RZ, RZ, -R27 ;  /* 0x000000ffff1b7224 */ /* 0x002fe200078e0a1b */
[----:B------:R-:W-:Y:S01]  /*58f0*/  IADD3 R15, P1, RZ, -R23, RZ ;  /* 0x80000017ff0f7210 */ /* 0x000fe20007f3e0ff */
[----:B------:R-:W-:Y:S01]  /*5900*/  ULDC UR6, c[0x0][0x154] ;  /* 0x0000550000067ab9 */ /* 0x000fe20000000800 */
[----:B------:R-:W-:Y:S02]  /*5910*/  IMAD.MOV.U32 R19, RZ, RZ, 0x1 ;  /* 0x00000001ff137424 */ /* 0x000fe400078e00ff */
[----:B------:R-:W-:Y:S01]  /*5920*/  IMAD R29, R29, R27, R26 ;  /* 0x0000001b1d1d7224 */ /* 0x000fe200078e021a */
[----:B------:R-:W0:Y:S01]  /*5930*/  LDC R14, c[0x0][0x618] ;  /* 0x00018600ff0e7b82 */ /* 0x000e220000000800 */
[----:B------:R-:W-:-:S04]  /*5940*/  IMAD.X R5, RZ, RZ, ~R4, P1 ;  /* 0x000000ffff057224 */ /* 0x000fc800008e0e04 */
[-C--:B---3--:R-:W-:Y:S02]  /*5950*/  IMAD R6, R5, R24.reuse, RZ ;  /* 0x0000001805067224 */ /* 0x088fe400078e02ff */
[C---:B------:R-:W-:Y:S01]  /*5960*/  IMAD.WIDE.U32 R4, R15.reuse, R24, R2 ;  /* 0x000000180f047225 */ /* 0x040fe200078e0002 */
[----:B------:R-:W1:Y:S03]  /*5970*/  LDC R18, c[0x0][0x608] ;  /* 0x00018200ff127b82 */ /* 0x000e660000000800 */
[----:B------:R-:W-:Y:S01]  /*5980*/  IMAD R15, R15, R25, R6 ;  /* 0x000000190f0f7224 */ /* 0x000fe200078e0206 */
[----:B------:R-:W-:-:S03]  /*5990*/  I2FP.F32.U32 R6, R28 ;  /* 0x0000001c00067245 */ /* 0x000fc60000201000 */
[----:B------:R-:W-:Y:S01]  /*59a0*/  IMAD.IADD R5, R5, 0x1, R15 ;  /* 0x0000000105057824 */ /* 0x000fe200078e020f */
[----:B------:R-:W3:Y:S01]  /*59b0*/  LDC R30, c[0x0][0x658] ;  /* 0x00019600ff1e7b82 */ /* 0x000ee20000000800 */
[----:B--2---:R-:W-:Y:S01]  /*59c0*/  ISETP.NE.U32.AND P1, PT, R32, RZ, PT ;  /* 0x000000ff2000720c */ /* 0x004fe20003f25070 */
[----:B------:R-:W-:-:S03]  /*59d0*/  IMAD.MOV.U32 R15, RZ, RZ, -0x1 ;  /* 0xffffffffff0f7424 */ /* 0x000fc600078e00ff */
[----:B------:R-:W-:-:S03]  /*59e0*/  ISETP.NE.AND.EX P1, PT, R33, RZ, PT, P1 ;  /* 0x000000ff2100720c */ /* 0x000fc60003f25310 */
[----:B------:R-:W2:Y:S01]  /*59f0*/  LDC R27, c[0x0][0x148] ;  /* 0x00005200ff1b7b82 */ /* 0x000ea20000000800 */
[-CC-:B0-----:R-:W-:Y:S02]  /*5a00*/  SHF.R.U64 R22, R4, R14.reuse, R5.reuse ;  /* 0x0000000e04167219 */ /* 0x181fe40000001205 */
[----:B------:R-:W-:Y:S01]  /*5a10*/  SHF.R.U32.HI R5, RZ, R14, R5 ;  /* 0x0000000eff057219 */ /* 0x000fe20000011605 */
[----:B------:R-:W-:-:S04]  /*5a20*/  FMUL R14, R6, UR6 ;  /* 0x00000006060e7c20 */ /* 0x000fc80008400000 */
[----:B------:R-:W0:Y:S01]  /*5a30*/  LDC R26, c[0x0][0x600] ;  /* 0x00018000ff1a7b82 */ /* 0x000e220000000800 */
[----:B------:R4:W0:Y:S01]  /*5a40*/  F2I.U32.TRUNC.NTZ R25, R14 ;  /* 0x0000000e00197305 */ /* 0x000822000020f000 */
[-CC-:B-1----:R-:W-:Y:S02]  /*5a50*/  SHF.R.U64 R6, R22, R18.reuse, R5.reuse ;  /* 0x0000001216067219 */ /* 0x182fe40000001205 */
[----:B------:R-:W-:-:S04]  /*5a60*/  SHF.R.U32.HI R5, RZ, R18, R5 ;  /* 0x00000012ff057219 */ /* 0x000fc80000011605 */
[----:B------:R-:W1:Y:S01]  /*5a70*/  LDC R34, c[0x0][0x648] ;  /* 0x00019200ff227b82 */ /* 0x000e620000000800 */
[-CC-:B---3--:R-:W-:Y:S02]  /*5a80*/  SHF.R.U64 R24, R6, R30.reuse, R5.reuse ;  /* 0x0000001e06187219 */ /* 0x188fe40000001205 */
[-C--:B------:R-:W-:Y:S02]  /*5a90*/  SHF.L.U32 R15, R15, R30.reuse, RZ ;  /* 0x0000001e0f0f7219 */ /* 0x080fe400000006ff */
[-C--:B------:R-:W-:Y:S01]  /*5aa0*/  SHF.R.U32.HI R5, RZ, R30.reuse, R5 ;  /* 0x0000001eff057219 */ /* 0x080fe20000011605 */
[----:B------:R-:W-:Y:S01]  /*5ab0*/  IMAD.MOV.U32 R4, RZ, RZ, R24 ;  /* 0x000000ffff047224 */ /* 0x000fe200078e0018 */
[----:B------:R-:W-:Y:S01]  /*5ac0*/  SHF.L.U32 R30, R19, R30, RZ ;  /* 0x0000001e131e7219 */ /* 0x000fe200000006ff */
[----:B------:R-:W3:Y:S01]  /*5ad0*/  LDC R35, c[0x0][0x638] ;  /* 0x00018e00ff237b82 */ /* 0x000ee20000000800 */
[----:B------:R-:W-:-:S07]  /*5ae0*/  LOP3.LUT R31, RZ, R15, RZ, 0x33, !PT ;  /* 0x0000000fff1f7212 */ /* 0x000fce00078e33ff */
[----:B------:R-:W0:Y:S01]  /*5af0*/  LDC R36, c[0x0][0x610] ;  /* 0x00018400ff247b82 */ /* 0x000e220000000800 */
[----:B----4-:R-:W-:Y:S05]  /*5b00*/  @!P1 BRA `(.L_x_109) ;  /* 0x0000000000289947 */ /* 0x010fea0003800000 */
        /* <DEDUP_REMOVED lines=10> */
.L_x_109:
[----:B-1----:R-:W-:Y:S01]  /*5bb0*/  SHF.R.U64 R4, R4, R34, R5 ;  /* 0x0000002204047219 */ /* 0x002fe20000001205 */
[----:B0-----:R-:W-:Y:S01]  /*5bc0*/  VIADD R19, R26, 0xffffffff ;  /* 0xffffffff1a137836 */ /* 0x001fe20000000000 */
[----:B------:R-:W-:Y:S01]  /*5bd0*/  LOP3.LUT R15, R6, R31, RZ, 0xc0, !PT ;  /* 0x0000001f060f7212 */ /* 0x000fe200078ec0ff */
[----:B------:R-:W-:Y:S02]  /*5be0*/  IMAD.MOV R25, RZ, RZ, -R25 ;  /* 0x000000ffff197224 */ /* 0x000fe400078e0a19 */
[----:B------:R-:W-:Y:S02]  /*5bf0*/  IMAD.MOV R5, RZ, RZ, -R4 ;  /* 0x000000ffff057224 */ /* 0x000fe400078e0a04 */
[----:B------:R-:W-:Y:S01]  /*5c00*/  IMAD R6, R30, R4, R15 ;  /* 0x000000041e067224 */ /* 0x000fe200078e020f */
[----:B------:R-:W-:Y:S01]  /*5c10*/  LOP3.LUT R15, R22, R19, RZ, 0xc0, !PT ;  /* 0x00000013160f7212 */ /* 0x000fe200078ec0ff */
[----:B--2---:R-:W-:Y:S02]  /*5c20*/  @P4 IMAD R29, R27, R25, R28 ;  /* 0x000000191b1d4224 */ /* 0x004fe400078e021c */
[----:B---3--:R-:W-:-:S02]  /*5c30*/  IMAD R4, R5, R35, R24 ;  /* 0x0000002305047224 */ /* 0x008fc400078e0218 */
[----:B------:R-:W-:Y:S02]  /*5c40*/  IMAD R6, R6, R36, R29 ;  /* 0x0000002406067224 */ /* 0x000fe400078e021d */
[----:B------:R-:W-:Y:S02]  /*5c50*/  IMAD R5, R4, R26, R15 ;  /* 0x0000001a04057224 */ /* 0x000fe400078e020f */
[----:B------:R-:W-:-:S03]  /*5c60*/  IMAD.MOV.U32 R14, RZ, RZ, 0x1 ;  /* 0x00000001ff0e7424 */ /* 0x000fc600078e00ff */
[----:B------:R-:W-:Y:S02]  /*5c70*/  SEL R4, R5, R6, !P4 ;  /* 0x0000000605047207 */ /* 0x000fe40006000000 */
[----:B------:R-:W-:Y:S01]  /*5c80*/  SEL R6, R6, R5, !P4 ;  /* 0x0000000506067207 */ /* 0x000fe20006000000 */
[----:B------:R-:W-:-:S07]  /*5c90*/  IMAD.MOV.U32 R5, RZ, RZ, R23 ;  /* 0x000000ffff057224 */ /* 0x000fce00078e0017 */
.L_x_107:
[----:B------:R-:W-:Y:S02]  /*5ca0*/  LOP3.LUT P1, RZ, R14, 0xff, RZ, 0xc0, !PT ;  /* 0x000000ff0eff7812 */ /* 0x000fe4000782c0ff */
[----:B------:R-:W-:-:S11]  /*5cb0*/  LOP3.LUT R86, R86, 0x1, RZ, 0x3c, !PT ;  /* 0x0000000156567812 */ /* 0x000fd600078e3cff */
[----:B------:R-:W-:Y:S05]  /*5cc0*/  @P1 BRA `(.L_x_110) ;  /* 0xffffffc000001947 */ /* 0x000fea000383ffff */
[----:B------:R-:W-:Y:S05]  /*5cd0*/  EXIT ;  /* 0x000000000000794d */ /* 0x000fea0003800000 */
.L_x_18:
[----:B------:R-:W-:-:S08]  /*5ce0*/  ISETP.NE.AND P0, PT, R22, RZ, PT ;  /* 0x000000ff1600720c */ /* 0x000fd00003f05270 */
[----:B--2-45:R-:W0:-:S00]  /*5cf0*/  USETMAXREG.DEALLOC.CTAPOOL 0x28 ;  /* 0x00000028000079c8 */ /* 0x034e0000080e0500 */
[----:B------:R-:W-:Y:S05]  /*5d00*/  @P0 EXIT ;  /* 0x000000000000094d */ /* 0x000fea0003800000 */
[----:B0-----:R-:W-:Y:S01]  /*5d10*/  LOP3.LUT P0, RZ, R17, 0xff, RZ, 0xc0, !PT ;  /* 0x000000ff11ff7812 */ /* 0x001fe2000780c0ff */
[----:B------:R-:W-:Y:S02]  /*5d20*/  IMAD.MOV.U32 R12, RZ, RZ, 0x1 ;  /* 0x00000001ff0c7424 */ /* 0x000fe400078e00ff */
[----:B------:R-:W-:-:S10]  /*5d30*/  IMAD.MOV.U32 R13, RZ, RZ, RZ ;  /* 0x000000ffff0d7224 */ /* 0x000fd400078e00ff */
[----:B------:R-:W-:Y:S05]  /*5d40*/  @!P0 BRA `(.L_x_111) ;  /* 0x0000000c001c8947 */ /* 0x000fea0003800000 */
[----:B------:R-:W0:Y:S01]  /*5d50*/  S2UR UR8, SR_CgaCtaId ;  /* 0x00000000000879c3 */ /* 0x000e220000008800 */
[----:B------:R-:W-:Y:S01]  /*5d60*/  LOP3.LUT P0, RZ, R11, 0x1f, RZ, 0xc0, !PT ;  /* 0x0000001f0bff7812 */ /* 0x000fe2000780c0ff */
[----:B------:R-:W-:Y:S01]  /*5d70*/  ULDC UR5, c[0x0][0x658] ;  /* 0x0001960000057ab9 */ /* 0x000fe20000000800 */
[----:B------:R-:W-:Y:S01]  /*5d80*/  UMOV UR6, 0xffffffff ;  /* 0xffffffff00067882 */ /* 0x000fe20000000000 */
[----:B------:R-:W-:Y:S01]  /*5d90*/  BSSY B0, `(.L_x_111) ;  /* 0x00000c2000007945 */ /* 0x000fe20003800000 */
[----:B------:R-:W-:Y:S01]  /*5da0*/  USHF.L.U32 UR6, UR6, UR5, URZ ;  /* 0x0000000506067299 */ /* 0x000fe2000800063f */
[C---:B------:R-:W-:Y:S01]  /*5db0*/  ISETP.NE.AND P2, PT, R10.reuse, RZ, PT ;  /* 0x000000ff0a00720c */ /* 0x040fe20003f45270 */
[----:B------:R-:W-:Y:S01]  /*5dc0*/  IMAD.MOV.U32 R15, RZ, RZ, 0x1 ;  /* 0x00000001ff0f7424 */ /* 0x000fe200078e00ff */
[----:B------:R-:W-:Y:S01]  /*5dd0*/  ISETP.NE.OR P0, PT, R10, RZ, !P0 ;  /* 0x000000ff0a00720c */ /* 0x000fe20004705670 */
[----:B------:R-:W-:Y:S01]  /*5de0*/  IMAD.MOV.U32 R12, RZ, RZ, 0x1 ;  /* 0x00000001ff0c7424 */ /* 0x000fe200078e00ff */
[----:B------:R-:W-:Y:S01]  /*5df0*/  LOP3.LUT R14, R7, 0x2, RZ, 0xfc, !PT ;  /* 0x00000002070e7812 */ /* 0x000fe200078efcff */
[----:B------:R-:W-:Y:S01]  /*5e00*/  IMAD.MOV.U32 R13, RZ, RZ, RZ ;  /* 0x000000ffff0d7224 */ /* 0x000fe200078e00ff */
[----:B------:R-:W-:Y:S01]  /*5e10*/  ULDC UR4, c[0x0][0x600] ;  /* 0x0001800000047ab9 */ /* 0x000fe20000000800 */
[----:B------:R-:W-:Y:S01]  /*5e20*/  UMOV UR7, 0x1 ;  /* 0x0000000100077882 */ /* 0x000fe20000000000 */
[----:B------:R-:W-:-:S02]  /*5e30*/  UIADD3 UR22, UR13, 0x1, URZ ;  /* 0x000000010d167890 */ /* 0x000fc4000fffe03f */
[----:B------:R-:W-:Y:S02]  /*5e40*/  UIADD3 UR15, UR4, -0x1, URZ ;  /* 0xffffffff040f7890 */ /* 0x000fe4000fffe03f */
[----:B------:R-:W-:Y:S02]  /*5e50*/  USHF.L.U32 UR17, UR7, UR5, URZ ;  /* 0x0000000507117299 */ /* 0x000fe4000800063f */
[----:B------:R-:W-:Y:S01]  /*5e60*/  ULOP3.LUT UR16, URZ, UR6, URZ, 0x33, !UPT ;  /* 0x000000063f107292 */ /* 0x000fe2000f8e333f */
[----:B------:R-:W-:Y:S01]  /*5e70*/  ULDC.64 UR20, c[0x0][0x198] ;  /* 0x0000660000147ab9 */ /* 0x000fe20000000a00 */
[----:B0-----:R-:W-:-:S10]  /*5e80*/  IMAD.U32 R17, RZ, RZ, UR8 ;  /* 0x00000008ff117e24 */ /* 0x001fd4000f8e00ff */
.L_x_123:
[----:B------:R-:W-:-:S03]  /*5e90*/  UMOV UR4, 0xffffffff ;  /* 0xffffffff00047882 */ /* 0x000fc60000000000 */
[----:B------:R-:W-:Y:S05]  /*5ea0*/  BRA.DIV UR4, `(.L_x_112) ;  /* 0x0000002e04347947 */ /* 0x000fea000b800000 */
[----:B------:R-:W-:-:S13]  /*5eb0*/  ELECT P1, URZ, PT ;  /* 0x00000000003f782f */ /* 0x000fda0003820000 */
.L_x_188:
[----:B------:R-:W0:Y:S01]  /*5ec0*/  LDC R10, c[0x0][0x28c] ;  /* 0x0000a300ff0a7b82 */ /* 0x000e220000000800 */
[----:B------:R-:W-:Y:S01]  /*5ed0*/  BSSY B1, `(.L_x_113) ;  /* 0x000003a000017945 */ /* 0x000fe20003800000 */
[----:B0-----:R-:W-:-:S13]  /*5ee0*/  ISETP.LT.OR P1, PT, R10, 0x1, !P1 ;  /* 0x000000010a00780c */ /* 0x001fda0004f21670 */
[----:B------:R-:W-:Y:S05]  /*5ef0*/  @P1 BRA `(.L_x_114) ;  /* 0x0000000000dc1947 */ /* 0x000fea0003800000 */
[----:B------:R-:W-:Y:S02]  /*5f00*/  IMAD R17, R6, 0x2, R17 ;  /* 0x0000000206117824 */ /* 0x000fe400078e0211 */
[----:B------:R-:W-:Y:S02]  /*5f10*/  IMAD.SHL.U32 R18, R4, 0x40, RZ ;  /* 0x0000004004127824 */ /* 0x000fe400078e00ff */
[----:B------:R-:W-:Y:S02]  /*5f20*/  IMAD.MOV.U32 R20, RZ, RZ, RZ ;  /* 0x000000ffff147224 */ /* 0x000fe400078e00ff */
[----:B------:R-:W-:Y:S02]  /*5f30*/  IMAD.U32 R22, RZ, RZ, UR22 ;  /* 0x00000016ff167e24 */ /* 0x000fe4000f8e00ff */
[----:B------:R-:W-:Y:S02]  /*5f40*/  IMAD.MOV.U32 R4, RZ, RZ, R12 ;  /* 0x000000ffff047224 */ /* 0x000fe400078e000c */
[----:B------:R-:W-:-:S02]  /*5f50*/  IMAD.MOV.U32 R6, RZ, RZ, R13 ;  /* 0x000000ffff067224 */ /* 0x000fc400078e000d */
[----:B------:R-:W-:-:S07]  /*5f60*/  IMAD.SHL.U32 R16, R17, 0x20, RZ ;  /* 0x0000002011107824 */ /* 0x000fce00078e00ff */
.L_x_118:
[----:B------:R-:W0:Y:S01]  /*5f70*/  S2UR UR4, SR_CgaCtaId ;  /* 0x00000000000479c3 */ /* 0x000e220000008800 */
[----:B------:R-:W-:-:S07]  /*5f80*/  MOV R10, 0x400 ;  /* 0x00000400000a7802 */ /* 0x000fce0000000f00 */
[----:B------:R-:W1:Y:S01]  /*5f90*/  @!P2 LDC R11, c[0x0][0x500] ;  /* 0x00014000ff0bab82 */ /* 0x000e620000000800 */
[----:B0-----:R-:W-:-:S05]  /*5fa0*/  IMAD.U32 R17, RZ, RZ, UR4 ;  /* 0x00000004ff117e24 */ /* 0x001fca000f8e00ff */
[----:B------:R-:W-:Y:S02]  /*5fb0*/  LEA R21, R17, R10, 0x18 ;  /* 0x0000000a11157211 */ /* 0x000fe400078ec0ff */
[----:B------:R-:W-:-:S03]  /*5fc0*/  SHF.L.U32 R10, R4, 0x1f, RZ ;  /* 0x0000001f040a7819 */ /* 0x000fc600000006ff */
[----:B------:R-:W-:-:S04]  /*5fd0*/  IMAD R19, R6, 0x8, R21 ;  /* 0x0000000806137824 */ /* 0x000fc800078e0215 */
[----:B------:R-:W0:Y:S02]  /*5fe0*/  SYNCS.PHASECHK.TRANS64.TRYWAIT P1, [R19+URZ+0x1c0], R10 ;  /* 0x0001c00a130075a7 */ /* 0x000e24000802017f */
[----:B01----:R-:W-:Y:S05]  /*5ff0*/  @!P1 BRA `(.L_x_115) ;  /* 0x0000002c00009947 */ /* 0x003fea0003800000 */
.L_x_189:
[----:B0-----:R-:W-:Y:S01]  /*6000*/  PRMT R10, R14, 0x9910, RZ ;  /* 0x000099100e0a7816 */ /* 0x001fe200000000ff */
[----:B------:R0:W-:Y:S03]  /*6010*/  @!P2 SYNCS.ARRIVE.TRANS64 RZ, [R19+URZ], R11 ;  /* 0x0000000b13ffa9a7 */ /* 0x0001e6000800003f */
[----:B------:R-:W-:-:S13]  /*6020*/  ISETP.NE.AND P1, PT, R10, 0x2, PT ;  /* 0x000000020a00780c */ /* 0x000fda0003f25270 */
[----:B0-----:R-:W-:Y:S05]  /*6030*/  @P1 BRA `(.L_x_116) ;  /* 0x0000000000041947 */ /* 0x001fea0003800000 */
[----:B------:R-:W-:Y:S01]  /*6040*/  BPT.TRAP 0x1 ;  /* 0x000000040000795c */ /* 0x000fe20000300000 */
.L_x_116:
[----:B------:R-:W-:Y:S05]  /*6050*/  @P0 BRA `(.L_x_117) ;  /* 0x0000000000040947 */ /* 0x000fea0003800000 */
[----:B------:R-:W-:Y:S01]  /*6060*/  BPT.TRAP 0x1 ;  /* 0x000000040000795c */ /* 0x000fe20000300000 */
.L_x_117:
[----:B------:R-:W-:Y:S01]  /*6070*/  IMAD.SHL.U32 R10, R6, 0x800, RZ ;  /* 0x00000800060a7824 */ /* 0x000fe200078e00ff */
[----:B------:R-:W-:Y:S01]  /*6080*/  R2UR UR8, R21 ;  /* 0x00000000150872ca */ /* 0x000fe200000e0000 */
[----:B------:R-:W-:Y:S01]  /*6090*/  VIADD R22, R22, 0xffffffff ;  /* 0xffffffff16167836 */ /* 0x000fe20000000000 */
[----:B------:R-:W-:Y:S01]  /*60a0*/  R2UR UR9, R19 ;  /* 0x00000000130972ca */ /* 0x000fe200000e0000 */
[--C-:B------:R-:W-:Y:S01]  /*60b0*/  IMAD R11, R17, 0x400, R10.reuse ;  /* 0x00000400110b7824 */ /* 0x100fe200078e020a */
[----:B------:R-:W-:Y:S01]  /*60c0*/  IADD3 R10, R21, 0x1c480, R10 ;  /* 0x0001c480150a7810 */ /* 0x000fe20007ffe00a */
[----:B------:R-:W-:Y:S01]  /*60d0*/  UIADD3 UR4, UP0, UR20, 0xf0, URZ ;  /* 0x000000f014047890 */ /* 0x000fe2000ff1e03f */
[----:B------:R-:W-:Y:S01]  /*60e0*/  R2UR UR11, R16 ;  /* 0x00000000100b72ca */ /* 0x000fe200000e0000 */
[----:B------:R-:W-:Y:S01]  /*60f0*/  UIADD3 UR24, UP1, UR20, 0x1f0, URZ ;  /* 0x000001f014187890 */ /* 0x000fe2000ff3e03f */
[----:B------:R-:W-:Y:S01]  /*6100*/  R2UR UR5, R11 ;  /* 0x000000000b0572ca */ /* 0x000fe200000e0000 */
[----:B------:R-:W-:Y:S01]  /*6110*/  VIADD R6, R6, 0x1 ;  /* 0x0000000106067836 */ /* 0x000fe20000000000 */
[----:B------:R-:W-:Y:S01]  /*6120*/  R2UR UR10, R20 ;  /* 0x00000000140a72ca */ /* 0x000fe200000e0000 */
[----:B------:R-:W-:Y:S01]  /*6130*/  UIADD3.X UR25, URZ, UR21, URZ, UP1, !UPT ;  /* 0x000000153f197290 */ /* 0x000fe20008ffe43f */
[----:B------:R-:W-:Y:S01]  /*6140*/  R2UR UR12, R5 ;  /* 0x00000000050c72ca */ /* 0x000fe200000e0000 */
[----:B------:R-:W-:Y:S01]  /*6150*/  UMOV UR19, 0x30000 ;  /* 0x0003000000137882 */ /* 0x000fe20000000000 */
[----:B------:R-:W-:Y:S01]  /*6160*/  R2UR UR14, R10 ;  /* 0x000000000a0e72ca */ /* 0x000fe200000e0000 */
[----:B------:R-:W-:Y:S01]  /*6170*/  UMOV UR6, 0x0 ;  /* 0x0000000000067882 */ /* 0x000fe20000000000 */
[----:B------:R-:W-:Y:S01]  /*6180*/  R2UR UR18, R18 ;  /* 0x00000000121272ca */ /* 0x000fe200000e0000 */
[----:B------:R-:W-:Y:S01]  /*6190*/  UMOV UR7, 0x10000000 ;  /* 0x1000000000077882 */ /* 0x000fe20000000000 */
[----:B------:R-:W-:Y:S01]  /*61a0*/  ISETP.GT.AND P3, PT, R22, 0x1, PT ;  /* 0x000000011600780c */ /* 0x000fe20003f64270 */
[----:B------:R-:W-:Y:S01]  /*61b0*/  VIADD R20, R20, 0x20 ;  /* 0x0000002014147836 */ /* 0x000fe20000000000 */
[----:B------:R-:W-:Y:S01]  /*61c0*/  ISETP.NE.AND P1, PT, R6, 0x38, PT ;  /* 0x000000380600780c */ /* 0x000fe20003f25270 */
[----:B------:R-:W-:-:S02]  /*61d0*/  UIADD3 UR8, UR8, 0x480, UR5 ;  /* 0x0000048008087890 */ /* 0x000fc4000fffe005 */
[----:B------:R-:W-:Y:S01]  /*61e0*/  UIADD3.X UR5, URZ, UR21, URZ, UP0, !UPT ;  /* 0x000000153f057290 */ /* 0x000fe200087fe43f */
[----:B------:R-:W-:Y:S02]  /*61f0*/  SEL R11, RZ, 0x1, P1 ;  /* 0x00000001ff0b7807 */ /* 0x000fe40000800000 */
[----:B------:R-:W-:Y:S02]  /*6200*/  SEL R6, R6, RZ, P1 ;  /* 0x000000ff06067207 */ /* 0x000fe40000800000 */
[----:B------:R-:W-:-:S04]  /*6210*/  LOP3.LUT R4, R4, R11, RZ, 0x3c, !PT ;  /* 0x0000000b04047212 */ /* 0x000fc800078e3cff */
[----:B------:R0:W-:Y:S02]  /*6220*/  UTMALDG.3D.MULTICAST [UR8], [UR4], UR19, desc[UR6] ;  /* 0x00000608040073b4 */ /* 0x0001e40008011813 */
[----:B0-----:R-:W-:Y:S01]  /*6230*/  UMOV UR8, UR14 ;  /* 0x0000000e00087c82 */ /* 0x001fe20008000000 */
[----:B------:R-:W-:Y:S02]  /*6240*/  UMOV UR11, UR18 ;  /* 0x00000012000b7c82 */ /* 0x000fe40008000000 */
[----:B------:R0:W-:Y:S02]  /*6250*/  UTMALDG.3D [UR8], [UR24], desc[UR6] ;  /* 0x00000608180075b4 */ /* 0x0001e40008011000 */
[----:B0-----:R-:W-:Y:S05]  /*6260*/  @P3 BRA `(.L_x_118) ;  /* 0xfffffffc00403947 */ /* 0x001fea000383ffff */
.L_x_114:
[----:B------:R-:W-:Y:S05]  /*6270*/  BSYNC B1 ;  /* 0x0000000000017941 */ /* 0x000fea0003800000 */
.L_x_113:
[----:B------:R-:W-:Y:S01]  /*6280*/  LOP3.LUT P5, RZ, R15, 0xff, RZ, 0xc0, !PT ;  /* 0x000000ff0fff7812 */ /* 0x000fe200078ac0ff */
[----:B------:R-:W-:Y:S01]  /*6290*/  VIADD R13, R13, UR13 ;  /* 0x0000000d0d0d7c36 */ /* 0x000fe20008000000 */
[----:B------:R-:W-:Y:S01]  /*62a0*/  ULDC.64 UR4, c[0x0][0x650] ;  /* 0x0001940000047ab9 */ /* 0x000fe20000000a00 */
[----:B------:R-:W-:Y:S01]  /*62b0*/  IMAD.U32 R5, RZ, RZ, UR13 ;  /* 0x0000000dff057e24 */ /* 0x000fe2000f8e00ff */
[----:B------:R-:W-:Y:S01]  /*62c0*/  UISETP.GE.U32.AND UP0, UPT, UR13, 0x38, UPT ;  /* 0x000000380d00788c */ /* 0x000fe2000bf06070 */
[----:B------:R-:W-:Y:S01]  /*62d0*/  BSSY B1, `(.L_x_119) ;  /* 0x000006b000017945 */ /* 0x000fe20003800000 */
[----:B------:R-:W-:Y:S01]  /*62e0*/  ISETP.GT.U32.AND P1, PT, R13, 0x37, PT ;  /* 0x000000370d00780c */ /* 0x000fe20003f24070 */
[----:B------:R-:W-:Y:S01]  /*62f0*/  IMAD.MOV.U32 R6, RZ, RZ, -0x1 ;  /* 0xffffffffff067424 */ /* 0x000fe200078e00ff */
[----:B------:R-:W-:Y:S02]  /*6300*/  PRMT R10, RZ, 0x7610, R10 ;  /* 0x00007610ff0a7816 */ /* 0x000fe4000000000a */
[----:B------:R-:W-:-:S02]  /*6310*/  ISETP.LT.U32.AND P1, PT, R5, 0x38, P1 ;  /* 0x000000380500780c */ /* 0x000fc40000f21070 */
[----:B------:R-:W-:Y:S01]  /*6320*/  PLOP3.LUT P3, PT, PT, PT, UP0, 0x80, 0x0 ;  /* 0x000000000000781c */ /* 0x000fe20003f6f008 */
[----:B------:R-:W0:Y:S01]  /*6330*/  @P5 S2R R17, SR_CgaCtaId ;  /* 0x0000000000115919 */ /* 0x000e220000008800 */
[----:B------:R-:W-:Y:S02]  /*6340*/  @P5 MOV R4, 0x400 ;  /* 0x0000040000045802 */ /* 0x000fe40000000f00 */
[----:B------:R-:W-:Y:S02]  /*6350*/  SEL R11, RZ, 0x1, !P1 ;  /* 0x00000001ff0b7807 */ /* 0x000fe40004800000 */
[----:B------:R-:W-:Y:S02]  /*6360*/  PRMT R15, RZ, 0x7610, R15 ;  /* 0x00007610ff0f7816 */ /* 0x000fe4000000000f */
[----:B------:R-:W-:Y:S02]  /*6370*/  LOP3.LUT R12, R12, R11, RZ, 0x3c, !PT ;  /* 0x0000000b0c0c7212 */ /* 0x000fe400078e3cff */
[----:B0-----:R-:W-:-:S04]  /*6380*/  @P5 LEA R4, R17, R4, 0x18 ;  /* 0x0000000411045211 */ /* 0x001fc800078ec0ff */
[----:B------:R0:W-:Y:S01]  /*6390*/  @P5 SYNCS.ARRIVE.TRANS64.A1T0 RZ, [R4+URZ+0x3b8], RZ ;  /* 0x0003b8ff04ff59a7 */ /* 0x0001e2000810003f */
[----:B------:R-:W-:-:S04]  /*63a0*/  IADD3 R2, P5, R2, R8, RZ ;  /* 0x0000000802027210 */ /* 0x000fc80007fbe0ff */
[----:B------:R-:W-:Y:S01]  /*63b0*/  ISETP.GE.U32.AND P1, PT, R2, UR4, PT ;  /* 0x0000000402007c0c */ /* 0x000fe2000bf26070 */
[----:B------:R-:W-:Y:S01]  /*63c0*/  IMAD.X R3, R3, 0x1, R0, P5 ;  /* 0x0000000103037824 */ /* 0x000fe200028e0600 */
[----:B0-----:R-:W-:-:S04]  /*63d0*/  SHF.R.U32.HI R4, RZ, 0x3, R13 ;  /* 0x00000003ff047819 */ /* 0x001fc8000001160d */
[----:B------:R-:W-:Y:S01]  /*63e0*/  ISETP.GE.U32.AND.EX P1, PT, R3, UR5, PT, P1 ;  /* 0x0000000503007c0c */ /* 0x000fe2000bf26110 */
[----:B------:R-:W-:-:S04]  /*63f0*/  IMAD.WIDE.U32 R4, R4, 0x24924925, RZ ;  /* 0x2492492504047825 */ /* 0x000fc800078e00ff */
[----:B------:R-:W-:Y:S01]  /*6400*/  IMAD R13, R5, -0x38, R13 ;  /* 0xffffffc8050d7824 */ /* 0x000fe200078e020d */
[----:B------:R-:W-:Y:S01]  /*6410*/  @P3 LOP3.LUT R12, R12, 0x1, R5, 0x78, !PT ;  /* 0x000000010c0c3812 */ /* 0x000fe200078e7805 */
[----:B------:R-:W-:Y:S02]  /*6420*/  IMAD.MOV.U32 R4, RZ, RZ, -0x1 ;  /* 0xffffffffff047424 */ /* 0x000fe400078e00ff */
[----:B------:R-:W-:-:S04]  /*6430*/  IMAD.MOV.U32 R5, RZ, RZ, -0x1 ;  /* 0xffffffffff057424 */ /* 0x000fc800078e00ff */
[----:B------:R-:W-:Y:S05]  /*6440*/  @P1 BRA `(.L_x_120) ;  /* 0x00000004004c1947 */ /* 0x000fea0003800000 */
[----:B------:R-:W0:Y:S01]  /*6450*/  S2R R18, SR_CTAID.X ;  /* 0x0000000000127919 */ /* 0x000e220000002500 */
[----:B------:R-:W-:Y:S01]  /*6460*/  ULDC.64 UR4, c[0x0][0x628] ;  /* 0x00018a0000047ab9 */ /* 0x000fe20000000a00 */
[----:B------:R-:W1:Y:S01]  /*6470*/  LDC R19, c[0x0][0x144] ;  /* 0x00005100ff137b82 */ /* 0x000e620000000800 */
[----:B------:R-:W-:Y:S01]  /*6480*/  ISETP.NE.U32.AND P1, PT, RZ, UR4, PT ;  /* 0x00000004ff007c0c */ /* 0x000fe2000bf25070 */
[----:B------:R-:W2:Y:S01]  /*6490*/  S2R R6, SR_CTAID.Y ;  /* 0x0000000000067919 */ /* 0x000ea20000002600 */
[----:B------:R-:W-:Y:S01]  /*64a0*/  ULDC UR7, c[0x0][0x630] ;  /* 0x00018c0000077ab9 */ /* 0x000fe20000000800 */
[----:B------:R-:W-:Y:S01]  /*64b0*/  ULDC UR8, c[0x0][0x150] ;  /* 0x0000540000087ab9 */ /* 0x000fe20000000800 */
[----:B------:R-:W-:Y:S01]  /*64c0*/  ISETP.NE.AND.EX P1, PT, RZ, UR5, PT, P1 ;  /* 0x00000005ff007c0c */ /* 0x000fe2000bf25310 */
[----:B------:R-:W-:Y:S02]  /*64d0*/  IMAD.MOV.U32 R4, RZ, RZ, R2 ;  /* 0x000000ffff047224 */ /* 0x000fe400078e0002 */
[----:B------:R-:W-:Y:S01]  /*64e0*/  IMAD.MOV.U32 R5, RZ, RZ, R3 ;  /* 0x000000ffff057224 */ /* 0x000fe200078e0003 */
[----:B0-----:R-:W-:-:S09]  /*64f0*/  I2FP.F32.U32 R20, R18 ;  /* 0x0000001200147245 */ /* 0x001fd20000201000 */
[----:B------:R-:W-:Y:S05]  /*6500*/  @!P1 BRA `(.L_x_121) ;  /* 0x0000000000289947 */ /* 0x000fea0003800000 */
[----:B------:R-:W-:Y:S02]  /*6510*/  ULDC UR6, c[0x0][0x634] ;  /* 0x00018d0000067ab9 */ /* 0x000fe40000000800 */
[----:B------:R-:W-:-:S05]  /*6520*/  IADD3 R5, P1, R2, UR6, RZ ;  /* 0x0000000602057c10 */ /* 0x000fca000ff3e0ff */
[----:B------:R-:W-:-:S04]  /*6530*/  IMAD.X R21, RZ, RZ, R3, P1 ;  /* 0x000000ffff157224 */ /* 0x000fc800008e0603 */
[----:B------:R-:W-:-:S04]  /*6540*/  IMAD.WIDE.U32 R10, R21, UR4, RZ ;  /* 0x00000004150a7c25 */ /* 0x000fc8000f8e00ff */
[----:B------:R-:W-:-:S04]  /*6550*/  IMAD.WIDE.U32 R10, P1, R5, UR5, R10 ;  /* 0x00000005050a7c25 */ /* 0x000fc8000f82000a */
[----:B------:R-:W-:-:S04]  /*6560*/  IMAD.WIDE.U32 R4, R5, UR4, RZ ;  /* 0x0000000405047c25 */ /* 0x000fc8000f8e00ff */
[----:B------:R-:W-:Y:S01]  /*6570*/  IMAD.MOV.U32 R4, RZ, RZ, R11 ;  /* 0x000000ffff047224 */ /* 0x000fe200078e000b */
[----:B------:R-:W-:Y:S01]  /*6580*/  IADD3 RZ, P3, R5, R10, RZ ;  /* 0x0000000a05ff7210 */ /* 0x000fe20007f7e0ff */
[----:B------:R-:W-:-:S04]  /*6590*/  IMAD.X R5, RZ, RZ, RZ, P1 ;  /* 0x000000ffff057224 */ /* 0x000fc800008e06ff */
[----:B------:R-:W-:-:S08]  /*65a0*/  IMAD.WIDE.U32.X R4, R21, UR5, R4, P3 ;  /* 0x0000000515047c25 */ /* 0x000fd000098e0404 */
.L_x_121:
[----:B------:R-:W-:Y:S01]  /*65b0*/  FMUL R20, R20, UR8 ;  /* 0x0000000814147c20 */ /* 0x000fe20008400000 */
[--C-:B------:R-:W-:Y:S01]  /*65c0*/  SHF.R.U64 R16, R4, UR7, R5.reuse ;  /* 0x0000000704107c19 */ /* 0x100fe20008001205 */
[----:B------:R-:W-:Y:S01]  /*65d0*/  ULDC.64 UR4, c[0x0][0x620] ;  /* 0x0001880000047ab9 */ /* 0x000fe20000000a00 */
[----:B------:R-:W-:Y:S01]  /*65e0*/  SHF.R.U32.HI R4, RZ, UR7, R5 ;  /* 0x00000007ff047c19 */ /* 0x000fe20008011605 */
[----:B------:R-:W-:Y:S01]  /*65f0*/  ULDC.64 UR6, c[0x0][0x640] ;  /* 0x0001900000067ab9 */ /* 0x000fe20000000a00 */
[----:B------:R-:W-:Y:S01]  /*6600*/  IADD3 R5, P1, RZ, -R16, RZ ;  /* 0x80000010ff057210 */ /* 0x000fe20007f3e0ff */
[----:B------:R-:W0:Y:S01]  /*6610*/  F2I.U32.TRUNC.NTZ R20, R20 ;  /* 0x0000001400147305 */ /* 0x000e22000020f000 */
[----:B------:R-:W3:Y:S03]  /*6620*/  LDC R21, c[0x0][0x148] ;  /* 0x00005200ff157b82 */ /* 0x000ee60000000800 */
[----:B------:R-:W-:Y:S01]  /*6630*/  IMAD.X R4, RZ, RZ, ~R4, P1 ;  /* 0x000000ffff047224 */ /* 0x000fe200008e0e04 */
[----:B------:R-:W-:-:S03]  /*6640*/  ISETP.NE.U32.AND P1, PT, RZ, UR6, PT ;  /* 0x00000006ff007c0c */ /* 0x000fc6000bf25070 */
[----:B------:R-:W-:Y:S01]  /*6650*/  IMAD R4, R4, UR4, RZ ;  /* 0x0000000404047c24 */ /* 0x000fe2000f8e02ff */
[----:B------:R-:W-:-:S03]  /*6660*/  ISETP.NE.AND.EX P1, PT, RZ, UR7, PT, P1 ;  /* 0x00000007ff007c0c */ /* 0x000fc6000bf25310 */
[C---:B------:R-:W-:Y:S01]  /*6670*/  IMAD R11, R5.reuse, UR5, R4 ;  /* 0x00000005050b7c24 */ /* 0x040fe2000f8e0204 */
[----:B------:R-:W-:Y:S01]  /*6680*/  ULDC UR5, c[0x0][0x154] ;  /* 0x0000550000057ab9 */ /* 0x000fe20000000800 */
[----:B------:R-:W-:Y:S01]  /*6690*/  IMAD.WIDE.U32 R4, R5, UR4, R2 ;  /* 0x0000000405047c25 */ /* 0x000fe2000f8e0002 */
[----:B------:R-:W-:-:S03]  /*66a0*/  ULDC UR4, c[0x0][0x618] ;  /* 0x0001860000047ab9 */ /* 0x000fc60000000800 */
[----:B0-----:R-:W-:Y:S02]  /*66b0*/  IMAD.MOV R10, RZ, RZ, -R20 ;  /* 0x000000ffff0a7224 */ /* 0x001fe400078e0a14 */
[----:B------:R-:W-:Y:S02]  /*66c0*/  IMAD.IADD R5, R5, 0x1, R11 ;  /* 0x0000000105057824 */ /* 0x000fe400078e020b */
[----:B-1----:R-:W-:Y:S01]  /*66d0*/  IMAD R18, R19, R10, R18 ;  /* 0x0000000a13127224 */ /* 0x002fe200078e0212 */
[----:B--2---:R-:W-:Y:S02]  /*66e0*/  I2FP.F32.U32 R10, R6 ;  /* 0x00000006000a7245 */ /* 0x004fe40000201000 */
[--C-:B------:R-:W-:Y:S02]  /*66f0*/  SHF.R.U64 R19, R4, UR4, R5.reuse ;  /* 0x0000000404137c19 */ /* 0x100fe40008001205 */
[----:B------:R-:W-:Y:S01]  /*6700*/  SHF.R.U32.HI R4, RZ, UR4, R5 ;  /* 0x00000004ff047c19 */ /* 0x000fe20008011605 */
[----:B------:R-:W-:Y:S01]  /*6710*/  FMUL R10, R10, UR5 ;  /* 0x000000050a0a7c20 */ /* 0x000fe20008400000 */
[----:B------:R-:W-:-:S02]  /*6720*/  ULDC UR4, c[0x0][0x608] ;  /* 0x0001820000047ab9 */ /* 0x000fc40000000800 */
[--C-:B------:R-:W-:Y:S01]  /*6730*/  SHF.R.U64 R22, R19, UR4, R4.reuse ;  /* 0x0000000413167c19 */ /* 0x100fe20008001204 */
[----:B------:R0:W1:Y:S01]  /*6740*/  F2I.U32.TRUNC.NTZ R24, R10 ;  /* 0x0000000a00187305 */ /* 0x000062000020f000 */
[----:B------:R-:W-:Y:S01]  /*6750*/  SHF.R.U32.HI R5, RZ, UR4, R4 ;  /* 0x00000004ff057c19 */ /* 0x000fe20008011604 */
[----:B------:R-:W-:-:S03]  /*6760*/  ULDC UR4, c[0x0][0x658] ;  /* 0x0001960000047ab9 */ /* 0x000fc60000000800 */
[--C-:B------:R-:W-:Y:S02]  /*6770*/  SHF.R.U64 R20, R22, UR4, R5.reuse ;  /* 0x0000000416147c19 */ /* 0x100fe40008001205 */
[----:B------:R-:W-:-:S03]  /*6780*/  SHF.R.U32.HI R23, RZ, UR4, R5 ;  /* 0x00000004ff177c19 */ /* 0x000fc60008011605 */
[----:B------:R-:W-:Y:S02]  /*6790*/  IMAD.MOV.U32 R4, RZ, RZ, R20 ;  /* 0x000000ffff047224 */ /* 0x000fe400078e0014 */
[----:B------:R-:W-:Y:S01]  /*67a0*/  IMAD.MOV.U32 R5, RZ, RZ, R23 ;  /* 0x000000ffff057224 */ /* 0x000fe200078e0017 */
[----:B0-----:R-:W-:Y:S06]  /*67b0*/  @!P1 BRA `(.L_x_122) ;  /* 0x0000000000289947 */ /* 0x001fec0003800000 */
        /* <DEDUP_REMOVED lines=10> */
.L_x_122:
[----:B------:R-:W-:Y:S01]  /*6860*/  ULDC UR4, c[0x0][0x648] ;  /* 0x0001920000047ab9 */ /* 0x000fe20000000800 */
[----:B------:R-:W-:Y:S01]  /*6870*/  LOP3.LUT R22, R22, UR16, RZ, 0xc0, !PT ;  /* 0x0000001016167c12 */ /* 0x000fe2000f8ec0ff */
[----:B-1----:R-:W-:Y:S01]  /*6880*/  IMAD.MOV R24, RZ, RZ, -R24 ;  /* 0x000000ffff187224 */ /* 0x002fe200078e0a18 */
[----:B------:R-:W-:Y:S01]  /*6890*/  SHF.R.U64 R5, R4, UR4, R5 ;  /* 0x0000000404057c19 */ /* 0x000fe20008001205 */
[----:B------:R-:W-:Y:S01]  /*68a0*/  ULDC UR4, c[0x0][0x638] ;  /* 0x00018e0000047ab9 */ /* 0x000fe20000000800 */
[----:B------:R-:W-:Y:S01]  /*68b0*/  LOP3.LUT R19, R19, UR15, RZ, 0xc0, !PT ;  /* 0x0000000f13137c12 */ /* 0x000fe2000f8ec0ff */
[----:B---3--:R-:W-:Y:S01]  /*68c0*/  @P4 IMAD R18, R21, R24, R6 ;  /* 0x0000001815124224 */ /* 0x008fe200078e0206 */
[----:B------:R-:W-:Y:S01]  /*68d0*/  ULDC UR5, c[0x0][0x610] ;  /* 0x0001840000057ab9 */ /* 0x000fe20000000800 */
[----:B------:R-:W-:Y:S02]  /*68e0*/  IMAD.MOV R11, RZ, RZ, -R5 ;  /* 0x000000ffff0b7224 */ /* 0x000fe400078e0a05 */
[----:B------:R-:W-:-:S02]  /*68f0*/  IMAD R5, R5, UR17, R22 ;  /* 0x0000001105057c24 */ /* 0x000fc4000f8e0216 */
[----:B------:R-:W-:Y:S01]  /*6900*/  IMAD R20, R11, UR4, R20 ;  /* 0x000000040b147c24 */ /* 0x000fe2000f8e0214 */
[----:B------:R-:W-:Y:S01]  /*6910*/  ULDC UR4, c[0x0][0x600] ;  /* 0x0001800000047ab9 */ /* 0x000fe20000000800 */
[----:B------:R-:W-:Y:S02]  /*6920*/  IMAD R18, R5, UR5, R18 ;  /* 0x0000000505127c24 */ /* 0x000fe4000f8e0212 */
[----:B------:R-:W-:Y:S02]  /*6930*/  IMAD R5, R20, UR4, R19 ;  /* 0x0000000414057c24 */ /* 0x000fe4000f8e0213 */
[----:B------:R-:W-:-:S03]  /*6940*/  IMAD.MOV.U32 R10, RZ, RZ, 0x1 ;  /* 0x00000001ff0a7424 */ /* 0x000fc600078e00ff */
[----:B------:R-:W-:Y:S02]  /*6950*/  SEL R4, R5, R18, !P4 ;  /* 0x0000001205047207 */ /* 0x000fe40006000000 */
[----:B------:R-:W-:Y:S01]  /*6960*/  SEL R6, R18, R5, !P4 ;  /* 0x0000000512067207 */ /* 0x000fe20006000000 */
[----:B------:R-:W-:-:S07]  /*6970*/  IMAD.MOV.U32 R5, RZ, RZ, R16 ;  /* 0x000000ffff057224 */ /* 0x000fce00078e0010 */
.L_x_120:
[----:B------:R-:W-:Y:S05]  /*6980*/  BSYNC B1 ;  /* 0x0000000000017941 */ /* 0x000fea0003800000 */
.L_x_119:
[----:B------:R-:W-:-:S13]  /*6990*/  LOP3.LUT P1, RZ, R10, 0xff, RZ, 0xc0, !PT ;  /* 0x000000ff0aff7812 */ /* 0x000fda000782c0ff */
[----:B------:R-:W-:Y:S05]  /*69a0*/  @P1 BRA `(.L_x_123) ;  /* 0xfffffff400381947 */ /* 0x000fea000383ffff */
[----:B------:R-:W-:Y:S05]  /*69b0*/  BSYNC B0 ;  /* 0x0000000000007941 */ /* 0x000fea0003800000 */
.L_x_111:
[----:B------:R-:W-:-:S03]  /*69c0*/  UMOV UR4, 0xffffffff ;  /* 0xffffffff00047882 */ /* 0x000fc60000000000 */
[----:B------:R-:W-:Y:S05]  /*69d0*/  BRA.DIV UR4, `(.L_x_124) ;  /* 0x00000022049c7947 */ /* 0x000fea000b800000 */
[----:B------:R-:W-:-:S13]  /*69e0*/  ELECT P0, URZ, PT ;  /* 0x00000000003f782f */ /* 0x000fda0003800000 */
.L_x_192:
[----:B------:R-:W-:Y:S04]  /*69f0*/  BSSY B0, `(.L_x_125) ;  /* 0x00001ff000007945 */ /* 0x000fe80003800000 */
[----:B------:R-:W-:Y:S05]  /*6a00*/  @!P0 BRA `(.L_x_126) ;  /* 0x0000001c00f48947 */ /* 0x000fea0003800000 */
[----:B------:R-:W-:-:S04]  /*6a10*/  LOP3.LUT R7, R7, 0x2, RZ, 0xfc, !PT ;  /* 0x0000000207077812 */ /* 0x000fc800078efcff */
[----:B------:R-:W-:-:S13]  /*6a20*/  ISETP.NE.AND P0, PT, R7, 0x3, PT ;  /* 0x000000030700780c */ /* 0x000fda0003f05270 */
[----:B------:R-:W-:Y:S05]  /*6a30*/  @!P0 BRA `(.L_x_127) ;  /* 0x0000000000048947 */ /* 0x000fea0003800000 */
[----:B------:R-:W-:Y:S01]  /*6a40*/  BPT.TRAP 0x1 ;  /* 0x000000040000795c */ /* 0x000fe20000300000 */
.L_x_127:
[----:B------:R-:W0:Y:S01]  /*6a50*/  S2R R3, SR_CgaCtaId ;  /* 0x0000000000037919 */ /* 0x000e220000008800 */
[----:B------:R-:W-:Y:S02]  /*6a60*/  MOV R0, 0x400 ;  /* 0x0000040000007802 */ /* 0x000fe40000000f00 */
[----:B------:R-:W-:Y:S02]  /*6a70*/  SHF.L.U32 R2, R12, 0x1f, RZ ;  /* 0x0000001f0c027819 */ /* 0x000fe400000006ff */
[----:B0-----:R-:W-:-:S05]  /*6a80*/  LEA R0, R3, R0, 0x18 ;  /* 0x0000000003007211 */ /* 0x001fca00078ec0ff */
[----:B------:R-:W-:-:S04]  /*6a90*/  VIADD R0, R0, 0x1c0 ;  /* 0x000001c000007836 */ /* 0x000fc80000000000 */
[C---:B------:R-:W-:Y:S02]  /*6aa0*/  IMAD R5, R13.reuse, 0x8, R0 ;  /* 0x000000080d057824 */ /* 0x040fe400078e0200 */
[----:B------:R-:W-:Y:S02]  /*6ab0*/  VIADD R13, R13, 0x1 ;  /* 0x000000010d0d7836 */ /* 0x000fe40000000000 */
[----:B------:R-:W0:Y:S03]  /*6ac0*/  SYNCS.PHASECHK.TRANS64.TRYWAIT P0, [R5+URZ], R2 ;  /* 0x00000002050075a7 */ /* 0x000e26000800017f */
[----:B------:R-:W-:-:S04]  /*6ad0*/  ISETP.NE.AND P1, PT, R13, 0x38, PT ;  /* 0x000000380d00780c */ /* 0x000fc80003f25270 */
[----:B------:R-:W-:Y:S02]  /*6ae0*/  SEL R3, RZ, 0x1, P1 ;  /* 0x00000001ff037807 */ /* 0x000fe40000800000 */
[----:B------:R-:W-:Y:S02]  /*6af0*/  SEL R13, R13, RZ, P1 ;  /* 0x000000ff0d0d7207 */ /* 0x000fe40000800000 */
[----:B------:R-:W-:-:S03]  /*6b00*/  LOP3.LUT R12, R12, R3, RZ, 0x3c, !PT ;  /* 0x000000030c0c7212 */ /* 0x000fc600078e3cff */
[----:B------:R-:W-:Y:S01]  /*6b10*/  IMAD R7, R13, 0x8, R0 ;  /* 0x000000080d077824 */ /* 0x000fe200078e0200 */
[----:B------:R-:W-:Y:S01]  /*6b20*/  SHF.L.U32 R4, R12, 0x1f, RZ ;  /* 0x0000001f0c047819 */ /* 0x000fe200000006ff */
[----:B0-----:R-:W-:Y:S06]  /*6b30*/  @!P0 BRA `(.L_x_128) ;  /* 0x0000002000688947 */ /* 0x001fec0003800000 */
.L_x_193:
[----:B------:R-:W1:Y:S01]  /*6b40*/  SYNCS.PHASECHK.TRANS64.TRYWAIT P0, [R7+URZ], R4 ;  /* 0x00000004070075a7 */ /* 0x000e62000800017f */
[----:B0-----:R-:W-:-:S05]  /*6b50*/  VIADD R2, R13, 0x1 ;  /* 0x000000010d027836 */ /* 0x001fca0000000000 */
[----:B------:R-:W-:-:S04]  /*6b60*/  ISETP.NE.AND P1, PT, R2, 0x38, PT ;  /* 0x000000380200780c */ /* 0x000fc80003f25270 */
[----:B------:R-:W-:Y:S02]  /*6b70*/  SEL R3, RZ, 0x1, P1 ;  /* 0x00000001ff037807 */ /* 0x000fe40000800000 */
[----:B------:R-:W-:Y:S02]  /*6b80*/  SEL R9, R2, RZ, P1 ;  /* 0x000000ff02097207 */ /* 0x000fe40000800000 */
[----:B------:R-:W-:-:S03]  /*6b90*/  LOP3.LUT R12, R12, R3, RZ, 0x3c, !PT ;  /* 0x000000030c0c7212 */ /* 0x000fc600078e3cff */
[----:B------:R-:W-:Y:S01]  /*6ba0*/  IMAD R6, R9, 0x8, R0 ;  /* 0x0000000809067824 */ /* 0x000fe200078e0200 */
[----:B------:R-:W-:Y:S01]  /*6bb0*/  SHF.L.U32 R5, R12, 0x1f, RZ ;  /* 0x0000001f0c057819 */ /* 0x000fe200000006ff */
[----:B-1----:R-:W-:Y:S06]  /*6bc0*/  @!P0 BRA `(.L_x_129) ;  /* 0x0000002000588947 */ /* 0x002fec0003800000 */
.L_x_194:
[----:B------:R-:W1:Y:S01]  /*6bd0*/  SYNCS.PHASECHK.TRANS64.TRYWAIT P0, [R6+URZ], R5 ;  /* 0x00000005060075a7 */ /* 0x000e62000800017f */
[----:B------:R-:W-:-:S05]  /*6be0*/  VIADD R2, R9, 0x1 ;  /* 0x0000000109027836 */ /* 0x000fca0000000000 */
[----:B------:R-:W-:-:S04]  /*6bf0*/  ISETP.NE.AND P1, PT, R2, 0x38, PT ;  /* 0x000000380200780c */ /* 0x000fc80003f25270 */
[----:B------:R-:W-:Y:S02]  /*6c00*/  SEL R3, RZ, 0x1, P1 ;  /* 0x00000001ff037807 */ /* 0x000fe40000800000 */
[----:B0-----:R-:W-:Y:S02]  /*6c10*/  SEL R7, R2, RZ, P1 ;  /* 0x000000ff02077207 */ /* 0x001fe40000800000 */
[----:B------:R-:W-:-:S03]  /*6c20*/  LOP3.LUT R12, R12, R3, RZ, 0x3c, !PT ;  /* 0x000000030c0c7212 */ /* 0x000fc600078e3cff */
[----:B------:R-:W-:Y:S01]  /*6c30*/  IMAD R9, R7, 0x8, R0 ;  /* 0x0000000807097824 */ /* 0x000fe200078e0200 */
[----:B------:R-:W-:Y:S01]  /*6c40*/  SHF.L.U32 R4, R12, 0x1f, RZ ;  /* 0x0000001f0c047819 */ /* 0x000fe200000006ff */
[----:B-1----:R-:W-:Y:S06]  /*6c50*/  @!P0 BRA `(.L_x_130) ;  /* 0x0000002000488947 */ /* 0x002fec0003800000 */
.L_x_195:
[----:B------:R-:W1:Y:S01]  /*6c60*/  SYNCS.PHASECHK.TRANS64.TRYWAIT P0, [R9+URZ], R4 ;  /* 0x00000004090075a7 */ /* 0x000e62000800017f */
[----:B------:R-:W-:-:S05]  /*6c70*/  VIADD R2, R7, 0x1 ;  /* 0x0000000107027836 */ /* 0x000fca0000000000 */
[----:B------:R-:W-:-:S04]  /*6c80*/  ISETP.NE.AND P1, PT, R2, 0x38, PT ;  /* 0x000000380200780c */ /* 0x000fc80003f25270 */
[----:B------:R-:W-:Y:S02]  /*6c90*/  SEL R3, RZ, 0x1, P1 ;  /* 0x00000001ff037807 */ /* 0x000fe40000800000 */
[----:B------:R-:W-:Y:S02]  /*6ca0*/  SEL R7, R2, RZ, P1 ;  /* 0x000000ff02077207 */ /* 0x000fe40000800000 */
[----:B------:R-:W-:-:S03]  /*6cb0*/  LOP3.LUT R12, R12, R3, RZ, 0x3c, !PT ;  /* 0x000000030c0c7212 */ /* 0x000fc600078e3cff */
[----:B0-----:R-:W-:Y:S01]  /*6cc0*/  IMAD R6, R7, 0x8, R0 ;  /* 0x0000000807067824 */ /* 0x001fe200078e0200 */
[----:B------:R-:W-:Y:S01]  /*6cd0*/  SHF.L.U32 R5, R12, 0x1f, RZ ;  /* 0x0000001f0c057819 */ /* 0x000fe200000006ff */
[----:B-1----:R-:W-:Y:S06]  /*6ce0*/  @!P0 BRA `(.L_x_131) ;  /* 0x0000002000388947 */ /* 0x002fec0003800000 */
.L_x_196:
        /* <DEDUP_REMOVED lines=9> */
.L_x_197:
        /* <DEDUP_REMOVED lines=9> */
.L_x_198:
        /* <DEDUP_REMOVED lines=9> */
.L_x_199:
        /* <DEDUP_REMOVED lines=9> */
.L_x_200:
        /* <DEDUP_REMOVED lines=9> */
.L_x_201:
        /* <DEDUP_REMOVED lines=9> */
.L_x_202:
        /* <DEDUP_REMOVED lines=9> */
.L_x_203:
        /* <DEDUP_REMOVED lines=9> */
.L_x_204:
        /* <DEDUP_REMOVED lines=9> */
.L_x_205:
        /* <DEDUP_REMOVED lines=9> */
.L_x_206:
        /* <DEDUP_REMOVED lines=9> */
.L_x_207:
        /* <DEDUP_REMOVED lines=9> */
.L_x_208:
        /* <DEDUP_REMOVED lines=9> */
.L_x_209:
        /* <DEDUP_REMOVED lines=9> */
.L_x_210:
        /* <DEDUP_REMOVED lines=9> */
.L_x_211:
        /* <DEDUP_REMOVED lines=9> */
.L_x_212:
        /* <DEDUP_REMOVED lines=9> */
.L_x_213:
        /* <DEDUP_REMOVED lines=9> */
.L_x_214:
        /* <DEDUP_REMOVED lines=9> */
.L_x_215:
        /* <DEDUP_REMOVED lines=9> */
.L_x_216:
        /* <DEDUP_REMOVED lines=9> */
.L_x_217:
        /* <DEDUP_REMOVED lines=9> */
.L_x_218:
        /* <DEDUP_REMOVED lines=9> */
.L_x_219:
        /* <DEDUP_REMOVED lines=9> */
.L_x_220:
        /* <DEDUP_REMOVED lines=9> */
.L_x_221:
        /* <DEDUP_REMOVED lines=9> */
.L_x_222:
        /* <DEDUP_REMOVED lines=9> */
.L_x_223:
        /* <DEDUP_REMOVED lines=9> */
.L_x_224:
        /* <DEDUP_REMOVED lines=9> */
.L_x_225:
        /* <DEDUP_REMOVED lines=9> */
.L_x_226:
        /* <DEDUP_REMOVED lines=9> */
.L_x_227:
        /* <DEDUP_REMOVED lines=9> */
.L_x_228:
        /* <DEDUP_REMOVED lines=9> */
.L_x_229:
        /* <DEDUP_REMOVED lines=9> */
.L_x_230:
        /* <DEDUP_REMOVED lines=9> */
.L_x_231:
        /* <DEDUP_REMOVED lines=9> */
.L_x_232:
        /* <DEDUP_REMOVED lines=9> */
.L_x_233:
        /* <DEDUP_REMOVED lines=9> */
.L_x_234:
        /* <DEDUP_REMOVED lines=9> */
.L_x_235:
        /* <DEDUP_REMOVED lines=9> */
.L_x_236:
        /* <DEDUP_REMOVED lines=9> */
.L_x_237:
        /* <DEDUP_REMOVED lines=9> */
.L_x_238:
        /* <DEDUP_REMOVED lines=9> */
.L_x_239:
        /* <DEDUP_REMOVED lines=9> */
.L_x_240:
        /* <DEDUP_REMOVED lines=9> */
.L_x_241:
        /* <DEDUP_REMOVED lines=9> */
.L_x_242:
        /* <DEDUP_REMOVED lines=9> */
.L_x_243:
        /* <DEDUP_REMOVED lines=9> */
.L_x_244:
        /* <DEDUP_REMOVED lines=9> */
.L_x_245:
        /* <DEDUP_REMOVED lines=9> */
.L_x_246:
[----:B------:R-:W1:Y:S01]  /*8910*/  SYNCS.PHASECHK.TRANS64.TRYWAIT P0, [R6+URZ], R5 ;  /* 0x00000005060075a7 */ /* 0x000e62000800017f */
[----:B------:R-:W-:-:S05]  /*8920*/  VIADD R2, R7, 0x1 ;  /* 0x0000000107027836 */ /* 0x000fca0000000000 */
[----:B------:R-:W-:-:S04]  /*8930*/  ISETP.NE.AND P1, PT, R2, 0x38, PT ;  /* 0x000000380200780c */ /* 0x000fc80003f25270 */
[----:B0-----:R-:W-:Y:S02]  /*8940*/  SEL R4, RZ, 0x1, P1 ;  /* 0x00000001ff047807 */ /* 0x001fe40000800000 */
[----:B------:R-:W-:Y:S02]  /*8950*/  SEL R3, R2, RZ, P1 ;  /* 0x000000ff02037207 */ /* 0x000fe40000800000 */
[----:B------:R-:W-:Y:S01]  /*8960*/  LOP3.LUT R4, R11, R4, RZ, 0x3c, !PT ;  /* 0x000000040b047212 */ /* 0x000fe200078e3cff */
[----:B-1----:R-:W-:Y:S06]  /*8970*/  @!P0 BRA `(.L_x_182) ;  /* 0x0000001400108947 */ /* 0x002fec0003800000 */
.L_x_247:
[----:B------:R-:W-:Y:S01]  /*8980*/  IMAD R3, R3, 0x8, R0 ;  /* 0x0000000803037824 */ /* 0x000fe200078e0200 */
[----:B------:R-:W-:-:S07]  /*8990*/  SHF.L.U32 R0, R4, 0x1f, RZ ;  /* 0x0000001f04007819 */ /* 0x000fce00000006ff */
.L_x_183:
[----:B-1----:R1:W2:Y:S02]  /*89a0*/  SYNCS.PHASECHK.TRANS64.TRYWAIT P0, [R3+URZ], R0 ;  /* 0x00000000030075a7 */ /* 0x0022a4000800017f */
[----:B--2---:R-:W-:Y:S05]  /*89b0*/  @!P0 NANOSLEEP.SYNCS 0x989680 ;  /* 0x009896800000895d */ /* 0x004fea0003900000 */
[----:B------:R-:W2:Y:S02]  /*89c0*/  @!P0 SYNCS.PHASECHK.TRANS64 P0, [R3+URZ], R0 ;  /* 0x00000000030085a7 */ /* 0x000ea4000800007f */
[----:B--2---:R-:W-:Y:S05]  /*89d0*/  @!P0 BRA `(.L_x_183) ;  /* 0xfffffffc00f08947 */ /* 0x004fea000383ffff */
.L_x_126:
[----:B------:R-:W-:Y:S05]  /*89e0*/  BSYNC B0 ;  /* 0x0000000000007941 */ /* 0x000fea0003800000 */
.L_x_125:
[----:B------:R-:W-:Y:S05]  /*89f0*/  EXIT ;  /* 0x000000000000794d */ /* 0x000fea0003800000 */
.L_x_20:
[----:B0-----:R-:W-:-:S04]  /*8a00*/  IMAD.U32 R15, RZ, RZ, UR15 ;  /* 0x0000000fff0f7e24 */ /* 0x001fc8000f8e00ff */
[----:B------:R0:W1:Y:S03]  /*8a10*/  SYNCS.PHASECHK.TRANS64.TRYWAIT P1, [R15+URZ+-0x8], R14 ;  /* 0xfffff80e0f0075a7 */ /* 0x000066000802017f */
[----:B-1----:R-:W-:Y:S05]  /*8a20*/  @!P1 NANOSLEEP.SYNCS 0x989680 ;  /* 0x009896800000995d */ /* 0x002fea0003900000 */
[----:B------:R-:W1:Y:S02]  /*8a30*/  @!P1 SYNCS.PHASECHK.TRANS64 P1, [R15+URZ+-0x8], R14 ;  /* 0xfffff80e0f0095a7 */ /* 0x000e64000802007f */
[----:B-1----:R-:W-:Y:S05]  /*8a40*/  @!P1 BRA `(.L_x_20) ;  /* 0xfffffffc00ec9947 */ /* 0x002fea000383ffff */
[----:B------:R-:W-:Y:S05]  /*8a50*/  BRA `(.L_x_184) ;  /* 0xffffff9000b87947 */ /* 0x000fea000383ffff */
.L_x_25:
[----:B-1----:R-:W-:-:S04]  /*8a60*/  IMAD.U32 R15, RZ, RZ, UR6 ;  /* 0x00000006ff0f7e24 */ /* 0x002fc8000f8e00ff */
[----:B------:R1:W3:Y:S03]  /*8a70*/  SYNCS.PHASECHK.TRANS64.TRYWAIT P1, [R15+URZ], R14 ;  /* 0x0000000e0f0075a7 */ /* 0x0002e6000802017f */
[----:B---3--:R-:W-:Y:S05]  /*8a80*/  @!P1 NANOSLEEP.SYNCS 0x989680 ;  /* 0x009896800000995d */ /* 0x008fea0003900000 */
[----:B------:R-:W3:Y:S02]  /*8a90*/  @!P1 SYNCS.PHASECHK.TRANS64 P1, [R15+URZ], R14 ;  /* 0x0000000e0f0095a7 */ /* 0x000ee4000802007f */
[----:B---3--:R-:W-:Y:S05]  /*8aa0*/  @!P1 BRA `(.L_x_25) ;  /* 0xfffffffc00ec9947 */ /* 0x008fea000383ffff */
[----:B------:R-:W-:Y:S05]  /*8ab0*/  BRA `(.L_x_24) ;  /* 0xffffff9400647947 */ /* 0x000fea000383ffff */
.L_x_31:
[----:B-1----:R-:W-:-:S04]  /*8ac0*/  IMAD.U32 R19, RZ, RZ, UR9 ;  /* 0x00000009ff137e24 */ /* 0x002fc8000f8e00ff */
[----:B------:R1:W3:Y:S03]  /*8ad0*/  SYNCS.PHASECHK.TRANS64.TRYWAIT P1, [R19+URZ], R18 ;  /* 0x00000012130075a7 */ /* 0x0002e6000802017f */
[----:B---3--:R-:W-:Y:S05]  /*8ae0*/  @!P1 NANOSLEEP.SYNCS 0x989680 ;  /* 0x009896800000995d */ /* 0x008fea0003900000 */
[----:B------:R-:W3:Y:S02]  /*8af0*/  @!P1 SYNCS.PHASECHK.TRANS64 P1, [R19+URZ], R18 ;  /* 0x00000012130095a7 */ /* 0x000ee4000802007f */
[----:B---3--:R-:W-:Y:S05]  /*8b00*/  @!P1 BRA `(.L_x_31) ;  /* 0xfffffffc00ec9947 */ /* 0x008fea000383ffff */
[----:B------:R-:W-:Y:S05]  /*8b10*/  BRA `(.L_x_30) ;  /* 0xffffff9800a87947 */ /* 0x000fea000383ffff */
.L_x_39:
[----:B01----:R-:W-:-:S04]  /*8b20*/  IMAD.U32 R15, RZ, RZ, UR15 ;  /* 0x0000000fff0f7e24 */ /* 0x003fc8000f8e00ff */
[----:B------:R0:W1:Y:S03]  /*8b30*/  SYNCS.PHASECHK.TRANS64.TRYWAIT P1, [R15+URZ+0x8], R14 ;  /* 0x0000080e0f0075a7 */ /* 0x000066000802017f */
[----:B-1----:R-:W-:Y:S05]  /*8b40*/  @!P1 NANOSLEEP.SYNCS 0x989680 ;  /* 0x009896800000995d */ /* 0x002fea0003900000 */
[----:B------:R-:W1:Y:S02]  /*8b50*/  @!P1 SYNCS.PHASECHK.TRANS64 P1, [R15+URZ+0x8], R14 ;  /* 0x0000080e0f0095a7 */ /* 0x000e64000802007f */
[----:B-1----:R-:W-:Y:S05]  /*8b60*/  @!P1 BRA `(.L_x_39) ;  /* 0xfffffffc00ec9947 */ /* 0x002fea000383ffff */
[----:B------:R-:W-:Y:S05]  /*8b70*/  BRA `(.L_x_185) ;  /* 0xffffffa000d87947 */ /* 0x000fea000383ffff */
.L_x_112:
[----:B------:R-:W-:Y:S01]  /*8b80*/  BSSY B1, `(.L_x_186) ;  /* 0x0000006000017945 */ /* 0x000fe20003800000 */
[----:B------:R-:W-:-:S07]  /*8b90*/  IMAD.MOV.U32 R10, RZ, RZ, -0x1 ;  /* 0xffffffffff0a7424 */ /* 0x000fce00078e00ff */
[----:B------:R-:W-:Y:S05]  /*8ba0*/  WARPSYNC.COLLECTIVE R10, `(.L_x_187) ;  /* 0x000000000a0c7348 */ /* 0x000fea0003c00000 */
[----:B------:R-:W-:Y:S02]  /*8bb0*/  ELECT P1, UR62, PT ;  /* 0x00000000003e782f */ /* 0x000fe40003820000 */
[----:B------:R-:W-:Y:S01]  /*8bc0*/  MOV R10, UR62 ;  /* 0x0000003e000a7c02 */ /* 0x000fe20008000f00 */
[----:B------:R-:W-:Y:S10]  /*8bd0*/  ENDCOLLECTIVE ;  /* 0x000000000000791b */ /* 0x000ff40003800000 */
.L_x_187:
[----:B------:R-:W-:Y:S05]  /*8be0*/  BSYNC B1 ;  /* 0x0000000000017941 */ /* 0x000fea0003800000 */
.L_x_186:
[----:B------:R-:W-:Y:S05]  /*8bf0*/  BRA `(.L_x_188) ;  /* 0xffffffd000b07947 */ /* 0x000fea000383ffff */
.L_x_115:
[----:B0-----:R0:W1:Y:S02]  /*8c00*/  SYNCS.PHASECHK.TRANS64.TRYWAIT P1, [R19+URZ+0x1c0], R10 ;  /* 0x0001c00a130075a7 */ /* 0x001064000802017f */
[----:B-1----:R-:W-:Y:S05]  /*8c10*/  @!P1 NANOSLEEP.SYNCS 0x989680 ;  /* 0x009896800000995d */ /* 0x002fea0003900000 */
[----:B------:R-:W1:Y:S02]  /*8c20*/  @!P1 SYNCS.PHASECHK.TRANS64 P1, [R19+URZ+0x1c0], R10 ;  /* 0x0001c00a130095a7 */ /* 0x000e64000802007f */
[----:B-1----:R-:W-:Y:S05]  /*8c30*/  @!P1 BRA `(.L_x_115) ;  /* 0xfffffffc00f09947 */ /* 0x002fea000383ffff */
[----:B------:R-:W-:Y:S05]  /*8c40*/  BRA `(.L_x_189) ;  /* 0xffffffd000ec7947 */ /* 0x000fea000383ffff */
.L_x_124:
[----:B------:R-:W-:Y:S01]  /*8c50*/  BSSY B0, `(.L_x_190) ;  /* 0x0000006000007945 */ /* 0x000fe20003800000 */
[----:B------:R-:W-:-:S07]  /*8c60*/  IMAD.MOV.U32 R10, RZ, RZ, -0x1 ;  /* 0xffffffffff0a7424 */ /* 0x000fce00078e00ff */
[----:B------:R-:W-:Y:S05]  /*8c70*/  WARPSYNC.COLLECTIVE R10, `(.L_x_191) ;  /* 0x000000000a0c7348 */ /* 0x000fea0003c00000 */
[----:B------:R-:W-:Y:S02]  /*8c80*/  ELECT P1, UR62, PT ;  /* 0x00000000003e782f */ /* 0x000fe40003820000 */
[----:B------:R-:W-:Y:S01]  /*8c90*/  MOV R10, UR62 ;  /* 0x0000003e000a7c02 */ /* 0x000fe20008000f00 */
[----:B------:R-:W-:Y:S10]  /*8ca0*/  ENDCOLLECTIVE ;  /* 0x000000000000791b */ /* 0x000ff40003800000 */
.L_x_191:
[----:B------:R-:W-:Y:S05]  /*8cb0*/  BSYNC B0 ;  /* 0x0000000000007941 */ /* 0x000fea0003800000 */
.L_x_190:
[----:B------:R-:W-:Y:S01]  /*8cc0*/  PLOP3.LUT P0, PT, P1, PT, PT, 0x80, 0x0 ;  /* 0x000000000000781c */ /* 0x000fe20000f0f070 */
[----:B------:R-:W-:-:S12]  /*8cd0*/  BRA `(.L_x_192) ;  /* 0xffffffdc00447947 */ /* 0x000fd8000383ffff */
.L_x_128:
[----:B0-----:R0:W1:Y:S02]  /*8ce0*/  SYNCS.PHASECHK.TRANS64.TRYWAIT P0, [R5+URZ], R2 ;  /* 0x00000002050075a7 */ /* 0x001064000800017f */
[----:B-1----:R-:W-:Y:S05]  /*8cf0*/  @!P0 NANOSLEEP.SYNCS 0x989680 ;  /* 0x009896800000895d */ /* 0x002fea0003900000 */
[----:B------:R-:W1:Y:S02]  /*8d00*/  @!P0 SYNCS.PHASECHK.TRANS64 P0, [R5+URZ], R2 ;  /* 0x00000002050085a7 */ /* 0x000e64000800007f */
[----:B-1----:R-:W-:Y:S05]  /*8d10*/  @!P0 BRA `(.L_x_128) ;  /* 0xfffffffc00f08947 */ /* 0x002fea000383ffff */
[----:B------:R-:W-:Y:S05]  /*8d20*/  BRA `(.L_x_193) ;  /* 0xffffffdc00847947 */ /* 0x000fea000383ffff */
.L_x_129:
[----:B0-----:R0:W1:Y:S02]  /*8d30*/  SYNCS.PHASECHK.TRANS64.TRYWAIT P0, [R7+URZ], R4 ;  /* 0x00000004070075a7 */ /* 0x001064000800017f */
[----:B-1----:R-:W-:Y:S05]  /*8d40*/  @!P0 NANOSLEEP.SYNCS 0x989680 ;  /* 0x009896800000895d */ /* 0x002fea0003900000 */
[----:B------:R-:W1:Y:S02]  /*8d50*/  @!P0 SYNCS.PHASECHK.TRANS64 P0, [R7+URZ], R4 ;  /* 0x00000004070085a7 */ /* 0x000e64000800007f */
[----:B-1----:R-:W-:Y:S05]  /*8d60*/  @!P0 BRA `(.L_x_129) ;  /* 0xfffffffc00f08947 */ /* 0x002fea000383ffff */
[----:B------:R-:W-:Y:S05]  /*8d70*/  BRA `(.L_x_194) ;  /* 0xffffffdc00947947 */ /* 0x000fea000383ffff */
.L_x_130:
[----:B0-----:R0:W1:Y:S02]  /*8d80*/  SYNCS.PHASECHK.TRANS64.TRYWAIT P0, [R6+URZ], R5 ;  /* 0x00000005060075a7 */ /* 0x001064000800017f */
[----:B-1----:R-:W-:Y:S05]  /*8d90*/  @!P0 NANOSLEEP.SYNCS 0x989680 ;  /* 0x009896800000895d */ /* 0x002fea0003900000 */
[----:B------:R-:W1:Y:S02]  /*8da0*/  @!P0 SYNCS.PHASECHK.TRANS64 P0, [R6+URZ], R5 ;  /* 0x00000005060085a7 */ /* 0x000e64000800007f */
[----:B-1----:R-:W-:Y:S05]  /*8db0*/  @!P0 BRA `(.L_x_130) ;  /* 0xfffffffc00f08947 */ /* 0x002fea000383ffff */
[----:B------:R-:W-:Y:S05]  /*8dc0*/  BRA `(.L_x_195) ;  /* 0xffffffdc00a47947 */ /* 0x000fea000383ffff */
.L_x_131:
[----:B0-----:R0:W1:Y:S02]  /*8dd0*/  SYNCS.PHASECHK.TRANS64.TRYWAIT P0, [R9+URZ], R4 ;  /* 0x00000004090075a7 */ /* 0x001064000800017f */
[----:B-1----:R-:W-:Y:S05]  /*8de0*/  @!P0 NANOSLEEP.SYNCS 0x989680 ;  /* 0x009896800000895d */ /* 0x002fea0003900000 */
[----:B------:R-:W1:Y:S02]  /*8df0*/  @!P0 SYNCS.PHASECHK.TRANS64 P0, [R9+URZ], R4 ;  /* 0x00000004090085a7 */ /* 0x000e64000800007f */
[----:B-1----:R-:W-:Y:S05]  /*8e00*/  @!P0 BRA `(.L_x_131) ;  /* 0xfffffffc00f08947 */ /* 0x002fea000383ffff */
[----:B------:R-:W-:Y:S05]  /*8e10*/  BRA `(.L_x_196) ;  /* 0xffffffdc00b47947 */ /* 0x000fea000383ffff */
.L_x_132:
[----:B0-----:R0:W1:Y:S02]  /*8e20*/  SYNCS.PHASECHK.TRANS64.TRYWAIT P0, [R6+URZ], R5 ;  /* 0x00000005060075a7 */ /* 0x001064000800017f */
[----:B-1----:R-:W-:Y:S05]  /*8e30*/  @!P0 NANOSLEEP.SYNCS 0x989680 ;  /* 0x009896800000895d */ /* 0x002fea0003900000 */
[----:B------:R-:W1:Y:S02]  /*8e40*/  @!P0 SYNCS.PHASECHK.TRANS64 P0, [R6+URZ], R5 ;  /* 0x00000005060085a7 */ /* 0x000e64000800007f */
[----:B-1----:R-:W-:Y:S05]  /*8e50*/  @!P0 BRA `(.L_x_132) ;  /* 0xfffffffc00f08947 */ /* 0x002fea000383ffff */
[----:B------:R-:W-:Y:S05]  /*8e60*/  BRA `(.L_x_197) ;  /* 0xffffffdc00c47947 */ /* 0x000fea000383ffff */
.L_x_133:
[----:B0-----:R0:W1:Y:S02]  /*8e70*/  SYNCS.PHASECHK.TRANS64.TRYWAIT P0, [R9+URZ], R4 ;  /* 0x00000004090075a7 */ /* 0x001064000800017f */
[----:B-1----:R-:W-:Y:S05]  /*8e80*/  @!P0 NANOSLEEP.SYNCS 0x989680 ;  /* 0x009896800000895d */ /* 0x002fea0003900000 */
[----:B------:R-:W1:Y:S02]  /*8e90*/  @!P0 SYNCS.PHASECHK.TRANS64 P0, [R9+URZ], R4 ;  /* 0x00000004090085a7 */ /* 0x000e64000800007f */
[----:B-1----:R-:W-:Y:S05]  /*8ea0*/  @!P0 BRA `(.L_x_133) ;  /* 0xfffffffc00f08947 */ /* 0x002fea000383ffff */
[----:B------:R-:W-:Y:S05]  /*8eb0*/  BRA `(.L_x_198) ;  /* 0xffffffdc00d47947 */ /* 0x000fea000383ffff */
.L_x_134:
[----:B0-----:R0:W1:Y:S02]  /*8ec0*/  SYNCS.PHASECHK.TRANS64.TRYWAIT P0, [R6+URZ], R5 ;  /* 0x00000005060075a7 */ /* 0x001064000800017f */
[----:B-1----:R-:W-:Y:S05]  /*8ed0*/  @!P0 NANOSLEEP.SYNCS 0x989680 ;  /* 0x009896800000895d */ /* 0x002fea0003900000 */
[----:B------:R-:W1:Y:S02]  /*8ee0*/  @!P0 SYNCS.PHASECHK.TRANS64 P0, [R6+URZ], R5 ;  /* 0x00000005060085a7 */ /* 0x000e64000800007f */
[----:B-1----:R-:W-:Y:S05]  /*8ef0*/  @!P0 BRA `(.L_x_134) ;  /* 0xfffffffc00f08947 */ /* 0x002fea000383ffff */
[----:B------:R-:W-:Y:S05]  /*8f00*/  BRA `(.L_x_199) ;  /* 0xffffffdc00e47947 */ /* 0x000fea000383ffff */
.L_x_135:
[----:B0-----:R0:W1:Y:S02]  /*8f10*/  SYNCS.PHASECHK.TRANS64.TRYWAIT P0, [R9+URZ], R4 ;  /* 0x00000004090075a7 */ /* 0x001064000800017f */
[----:B-1----:R-:W-:Y:S05]  /*8f20*/  @!P0 NANOSLEEP.SYNCS 0x989680 ;  /* 0x009896800000895d */ /* 0x002fea0003900000 */
[----:B------:R-:W1:Y:S02]  /*8f30*/  @!P0 SYNCS.PHASECHK.TRANS64 P0, [R9+URZ], R4 ;  /* 0x00000004090085a7 */ /* 0x000e64000800007f */
[----:B-1----:R-:W-:Y:S05]  /*8f40*/  @!P0 BRA `(.L_x_135) ;  /* 0xfffffffc00f08947 */ /* 0x002fea000383ffff */
[----:B------:R-:W-:Y:S05]  /*8f50*/  BRA `(.L_x_200) ;  /* 0xffffffdc00f47947 */ /* 0x000fea000383ffff */
.L_x_136:
[----:B0-----:R0:W1:Y:S02]  /*8f60*/  SYNCS.PHASECHK.TRANS64.TRYWAIT P0, [R6+URZ], R5 ;  /* 0x00000005060075a7 */ /* 0x001064000800017f */
[----:B-1----:R-:W-:Y:S05]  /*8f70*/  @!P0 NANOSLEEP.SYNCS 0x989680 ;  /* 0x009896800000895d */ /* 0x002fea0003900000 */
[----:B------:R-:W1:Y:S02]  /*8f80*/  @!P0 SYNCS.PHASECHK.TRANS64 P0, [R6+URZ], R5 ;  /* 0x00000005060085a7 */ /* 0x000e64000800007f */
[----:B-1----:R-:W-:Y:S05]  /*8f90*/  @!P0 BRA `(.L_x_136) ;  /* 0xfffffffc00f08947 */ /* 0x002fea000383ffff */
[----:B------:R-:W-:Y:S05]  /*8fa0*/  BRA `(.L_x_201) ;  /* 0xffffffe000047947 */ /* 0x000fea000383ffff */
.L_x_137:
[----:B0-----:R0:W1:Y:S02]  /*8fb0*/  SYNCS.PHASECHK.TRANS64.TRYWAIT P0, [R9+URZ], R4 ;  /* 0x00000004090075a7 */ /* 0x001064000800017f */
[----:B-1----:R-:W-:Y:S05]  /*8fc0*/  @!P0 NANOSLEEP.SYNCS 0x989680 ;  /* 0x009896800000895d */ /* 0x002fea0003900000 */
[----:B------:R-:W1:Y:S02]  /*8fd0*/  @!P0 SYNCS.PHASECHK.TRANS64 P0, [R9+URZ], R4 ;  /* 0x00000004090085a7 */ /* 0x000e64000800007f */
[----:B-1----:R-:W-:Y:S05]  /*8fe0*/  @!P0 BRA `(.L_x_137) ;  /* 0xfffffffc00f08947 */ /* 0x002fea000383ffff */
[----:B------:R-:W-:Y:S05]  /*8ff0*/  BRA `(.L_x_202) ;  /* 0xffffffe000147947 */ /* 0x000fea000383ffff */
.L_x_138:
[----:B0-----:R0:W1:Y:S02]  /*9000*/  SYNCS.PHASECHK.TRANS64.TRYWAIT P0, [R6+URZ], R5 ;  /* 0x00000005060075a7 */ /* 0x001064000800017f */
[----:B-1----:R-:W-:Y:S05]  /*9010*/  @!P0 NANOSLEEP.SYNCS 0x989680 ;  /* 0x009896800000895d */ /* 0x002fea0003900000 */
[----:B------:R-:W1:Y:S02]  /*9020*/  @!P0 SYNCS.PHASECHK.TRANS64 P0, [R6+URZ], R5 ;  /* 0x00000005060085a7 */ /* 0x000e64000800007f */
[----:B-1----:R-:W-:Y:S05]  /*9030*/  @!P0 BRA `(.L_x_138) ;  /* 0xfffffffc00f08947 */ /* 0x002fea000383ffff */
[----:B------:R-:W-:Y:S05]  /*9040*/  BRA `(.L_x_203) ;  /* 0xffffffe000247947 */ /* 0x000fea000383ffff */
.L_x_139:
[----:B0-----:R0:W1:Y:S02]  /*9050*/  SYNCS.PHASECHK.TRANS64.TRYWAIT P0, [R9+URZ], R4 ;  /* 0x00000004090075a7 */ /* 0x001064000800017f */
[----:B-1----:R-:W-:Y:S05]  /*9060*/  @!P0 NANOSLEEP.SYNCS 0x989680 ;  /* 0x009896800000895d */ /* 0x002fea0003900000 */
[----:B------:R-:W1:Y:S02]  /*9070*/  @!P0 SYNCS.PHASECHK.TRANS64 P0, [R9+URZ], R4 ;  /* 0x00000004090085a7 */ /* 0x000e64000800007f */
[----:B-1----:R-:W-:Y:S05]  /*9080*/  @!P0 BRA `(.L_x_139) ;  /* 0xfffffffc00f08947 */ /* 0x002fea000383ffff */
[----:B------:R-:W-:Y:S05]  /*9090*/  BRA `(.L_x_204) ;  /* 0xffffffe000347947 */ /* 0x000fea000383ffff */
.L_x_140:
[----:B0-----:R0:W1:Y:S02]  /*90a0*/  SYNCS.PHASECHK.TRANS64.TRYWAIT P0, [R6+URZ], R5 ;  /* 0x00000005060075a7 */ /* 0x001064000800017f */
[----:B-1----:R-:W-:Y:S05]  /*90b0*/  @!P0 NANOSLEEP.SYNCS 0x989680 ;  /* 0x009896800000895d */ /* 0x002fea0003900000 */
[----:B------:R-:W1:Y:S02]  /*90c0*/  @!P0 SYNCS.PHASECHK.TRANS64 P0, [R6+URZ], R5 ;  /* 0x00000005060085a7 */ /* 0x000e64000800007f */
[----:B-1----:R-:W-:Y:S05]  /*90d0*/  @!P0 BRA `(.L_x_140) ;  /* 0xfffffffc00f08947 */ /* 0x002fea000383ffff */
[----:B------:R-:W-:Y:S05]  /*90e0*/  BRA `(.L_x_205) ;  /* 0xffffffe000447947 */ /* 0x000fea000383ffff */
.L_x_141:
[----:B0-----:R0:W1:Y:S02]  /*90f0*/  SYNCS.PHASECHK.TRANS64.TRYWAIT P0, [R9+URZ], R4 ;  /* 0x00000004090075a7 */ /* 0x001064000800017f */
[----:B-1----:R-:W-:Y:S05]  /*9100*/  @!P0 NANOSLEEP.SYNCS 0x989680 ;  /* 0x009896800000895d */ /* 0x002fea0003900000 */
[----:B------:R-:W1:Y:S02]  /*9110*/  @!P0 SYNCS.PHASECHK.TRANS64 P0, [R9+URZ], R4 ;  /* 0x00000004090085a7 */ /* 0x000e64000800007f */
[----:B-1----:R-:W-:Y:S05]  /*9120*/  @!P0 BRA `(.L_x_141) ;  /* 0xfffffffc00f08947 */ /* 0x002fea000383ffff */
[----:B------:R-:W-:Y:S05]  /*9130*/  BRA `(.L_x_206) ;  /* 0xffffffe000547947 */ /* 0x000fea000383ffff */
.L_x_142:
[----:B0-----:R0:W1:Y:S02]  /*9140*/  SYNCS.PHASECHK.TRANS64.TRYWAIT P0, [R6+URZ], R5 ;  /* 0x00000005060075a7 */ /* 0x001064000800017f */
[----:B-1----:R-:W-:Y:S05]  /*9150*/  @!P0 NANOSLEEP.SYNCS 0x989680 ;  /* 0x009896800000895d */ /* 0x002fea0003900000 */
[----:B------:R-:W1:Y:S02]  /*9160*/  @!P0 SYNCS.PHASECHK.TRANS64 P0, [R6+URZ], R5 ;  /* 0x00000005060085a7 */ /* 0x000e64000800007f */
[----:B-1----:R-:W-:Y:S05]  /*9170*/  @!P0 BRA `(.L_x_142) ;  /* 0xfffffffc00f08947 */ /* 0x002fea000383ffff */
[----:B------:R-:W-:Y:S05]  /*9180*/  BRA `(.L_x_207) ;  /* 0xffffffe000647947 */ /* 0x000fea000383ffff */
.L_x_143:
[----:B0-----:R0:W1:Y:S02]  /*9190*/  SYNCS.PHASECHK.TRANS64.TRYWAIT P0, [R9+URZ], R4 ;  /* 0x00000004090075a7 */ /* 0x001064000800017f */
[----:B-1----:R-:W-:Y:S05]  /*91a0*/  @!P0 NANOSLEEP.SYNCS 0x989680 ;  /* 0x009896800000895d */ /* 0x002fea0003900000 */
[----:B------:R-:W1:Y:S02]  /*91b0*/  @!P0 SYNCS.PHASECHK.TRANS64 P0, [R9+URZ], R4 ;  /* 0x00000004090085a7 */ /* 0x000e64000800007f */
[----:B-1----:R-:W-:Y:S05]  /*91c0*/  @!P0 BRA `(.L_x_143) ;  /* 0xfffffffc00f08947 */ /* 0x002fea000383ffff */
[----:B------:R-:W-:Y:S05]  /*91d0*/  BRA `(.L_x_208) ;  /* 0xffffffe000747947 */ /* 0x000fea000383ffff */
.L_x_144:
[----:B0-----:R0:W1:Y:S02]  /*91e0*/  SYNCS.PHASECHK.TRANS64.TRYWAIT P0, [R6+URZ], R5 ;  /* 0x00000005060075a7 */ /* 0x001064000800017f */
[----:B-1----:R-:W-:Y:S05]  /*91f0*/  @!P0 NANOSLEEP.SYNCS 0x989680 ;  /* 0x009896800000895d */ /* 0x002fea0003900000 */
[----:B------:R-:W1:Y:S02]  /*9200*/  @!P0 SYNCS.PHASECHK.TRANS64 P0, [R6+URZ], R5 ;  /* 0x00000005060085a7 */ /* 0x000e64000800007f */
[----:B-1----:R-:W-:Y:S05]  /*9210*/  @!P0 BRA `(.L_x_144) ;  /* 0xfffffffc00f08947 */ /* 0x002fea000383ffff */
[----:B------:R-:W-:Y:S05]  /*9220*/  BRA `(.L_x_209) ;  /* 0xffffffe000847947 */ /* 0x000fea000383ffff */
.L_x_145:
[----:B0-----:R0:W1:Y:S02]  /*9230*/  SYNCS.PHASECHK.TRANS64.TRYWAIT P0, [R9+URZ], R4 ;  /* 0x00000004090075a7 */ /* 0x001064000800017f */
[----:B-1----:R-:W-:Y:S05]  /*9240*/  @!P0 NANOSLEEP.SYNCS 0x989680 ;  /* 0x009896800000895d */ /* 0x002fea0003900000 */
[----:B------:R-:W1:Y:S02]  /*9250*/  @!P0 SYNCS.PHASECHK.TRANS64 P0, [R9+URZ], R4 ;  /* 0x00000004090085a7 */ /* 0x000e64000800007f */
[----:B-1----:R-:W-:Y:S05]  /*9260*/  @!P0 BRA `(.L_x_145) ;  /* 0xfffffffc00f08947 */ /* 0x002fea000383ffff */
[----:B------:R-:W-:Y:S05]  /*9270*/  BRA `(.L_x_210) ;  /* 0xffffffe000947947 */ /* 0x000fea000383ffff */
.L_x_146:
[----:B0-----:R0:W1:Y:S02]  /*9280*/  SYNCS.PHASECHK.TRANS64.TRYWAIT P0, [R6+URZ], R5 ;  /* 0x00000005060075a7 */ /* 0x001064000800017f */
[----:B-1----:R-:W-:Y:S05]  /*9290*/  @!P0 NANOSLEEP.SYNCS 0x989680 ;  /* 0x009896800000895d */ /* 0x002fea0003900000 */
[----:B------:R-:W1:Y:S02]  /*92a0*/  @!P0 SYNCS.PHASECHK.TRANS64 P0, [R6+URZ], R5 ;  /* 0x00000005060085a7 */ /* 0x000e64000800007f */
[----:B-1----:R-:W-:Y:S05]  /*92b0*/  @!P0 BRA `(.L_x_146) ;  /* 0xfffffffc00f08947 */ /* 0x002fea000383ffff */
[----:B------:R-:W-:Y:S05]  /*92c0*/  BRA `(.L_x_211) ;  /* 0xffffffe000a47947 */ /* 0x000fea000383ffff */
.L_x_147:
[----:B0-----:R0:W1:Y:S02]  /*92d0*/  SYNCS.PHASECHK.TRANS64.TRYWAIT P0, [R9+URZ], R4 ;  /* 0x00000004090075a7 */ /* 0x001064000800017f */
[----:B-1----:R-:W-:Y:S05]  /*92e0*/  @!P0 NANOSLEEP.SYNCS 0x989680 ;  /* 0x009896800000895d */ /* 0x002fea0003900000 */
[----:B------:R-:W1:Y:S02]  /*92f0*/  @!P0 SYNCS.PHASECHK.TRANS64 P0, [R9+URZ], R4 ;  /* 0x00000004090085a7 */ /* 0x000e64000800007f */
[----:B-1----:R-:W-:Y:S05]  /*9300*/  @!P0 BRA `(.L_x_147) ;  /* 0xfffffffc00f08947 */ /* 0x002fea000383ffff */
[----:B------:R-:W-:Y:S05]  /*9310*/  BRA `(.L_x_212) ;  /* 0xffffffe000b47947 */ /* 0x000fea000383ffff */
.L_x_148:
[----:B0-----:R0:W1:Y:S02]  /*9320*/  SYNCS.PHASECHK.TRANS64.TRYWAIT P0, [R6+URZ], R5 ;  /* 0x00000005060075a7 */ /* 0x001064000800017f */
[----:B-1----:R-:W-:Y:S05]  /*9330*/  @!P0 NANOSLEEP.SYNCS 0x989680 ;  /* 0x009896800000895d */ /* 0x002fea0003900000 */
[----:B------:R-:W1:Y:S02]  /*9340*/  @!P0 SYNCS.PHASECHK.TRANS64 P0, [R6+URZ], R5 ;  /* 0x00000005060085a7 */ /* 0x000e64000800007f */
[----:B-1----:R-:W-:Y:S05]  /*9350*/  @!P0 BRA `(.L_x_148) ;  /* 0xfffffffc00f08947 */ /* 0x002fea000383ffff */
[----:B------:R-:W-:Y:S05]  /*9360*/  BRA `(.L_x_213) ;  /* 0xffffffe000c47947 */ /* 0x000fea000383ffff */
.L_x_149:
[----:B0-----:R0:W1:Y:S02]  /*9370*/  SYNCS.PHASECHK.TRANS64.TRYWAIT P0, [R9+URZ], R4 ;  /* 0x00000004090075a7 */ /* 0x001064000800017f */
[----:B-1----:R-:W-:Y:S05]  /*9380*/  @!P0 NANOSLEEP.SYNCS 0x989680 ;  /* 0x009896800000895d */ /* 0x002fea0003900000 */
[----:B------:R-:W1:Y:S02]  /*9390*/  @!P0 SYNCS.PHASECHK.TRANS64 P0, [R9+URZ], R4 ;  /* 0x00000004090085a7 */ /* 0x000e64000800007f */
[----:B-1----:R-:W-:Y:S05]  /*93a0*/  @!P0 BRA `(.L_x_149) ;  /* 0xfffffffc00f08947 */ /* 0x002fea000383ffff */
[----:B------:R-:W-:Y:S05]  /*93b0*/  BRA `(.L_x_214) ;  /* 0xffffffe000d47947 */ /* 0x000fea000383ffff */
.L_x_150:
[----:B0-----:R0:W1:Y:S02]  /*93c0*/  SYNCS.PHASECHK.TRANS64.TRYWAIT P0, [R6+URZ], R5 ;  /* 0x00000005060075a7 */ /* 0x001064000800017f */
[----:B-1----:R-:W-:Y:S05]  /*93d0*/  @!P0 NANOSLEEP.SYNCS 0x989680 ;  /* 0x009896800000895d */ /* 0x002fea0003900000 */
[----:B------:R-:W1:Y:S02]  /*93e0*/  @!P0 SYNCS.PHASECHK.TRANS64 P0, [R6+URZ], R5 ;  /* 0x00000005060085a7 */ /* 0x000e64000800007f */
[----:B-1----:R-:W-:Y:S05]  /*93f0*/  @!P0 BRA `(.L_x_150) ;  /* 0xfffffffc00f08947 */ /* 0x002fea000383ffff */
[----:B------:R-:W-:Y:S05]  /*9400*/  BRA `(.L_x_215) ;  /* 0xffffffe000e47947 */ /* 0x000fea000383ffff */
.L_x_151:
[----:B0-----:R0:W1:Y:S02]  /*9410*/  SYNCS.PHASECHK.TRANS64.TRYWAIT P0, [R9+URZ], R4 ;  /* 0x00000004090075a7 */ /* 0x001064000800017f */
[----:B-1----:R-:W-:Y:S05]  /*9420*/  @!P0 NANOSLEEP.SYNCS 0x989680 ;  /* 0x009896800000895d */ /* 0x002fea0003900000 */
[----:B------:R-:W1:Y:S02]  /*9430*/  @!P0 SYNCS.PHASECHK.TRANS64 P0, [R9+URZ], R4 ;  /* 0x00000004090085a7 */ /* 0x000e64000800007f */
[----:B-1----:R-:W-:Y:S05]  /*9440*/  @!P0 BRA `(.L_x_151) ;  /* 0xfffffffc00f08947 */ /* 0x002fea000383ffff */
[----:B------:R-:W-:Y:S05]  /*9450*/  BRA `(.L_x_216) ;  /* 0xffffffe000f47947 */ /* 0x000fea000383ffff */
.L_x_152:
[----:B0-----:R0:W1:Y:S02]  /*9460*/  SYNCS.PHASECHK.TRANS64.TRYWAIT P0, [R6+URZ], R5 ;  /* 0x00000005060075a7 */ /* 0x001064000800017f */
[----:B-1----:R-:W-:Y:S05]  /*9470*/  @!P0 NANOSLEEP.SYNCS 0x989680 ;  /* 0x009896800000895d */ /* 0x002fea0003900000 */
[----:B------:R-:W1:Y:S02]  /*9480*/  @!P0 SYNCS.PHASECHK.TRANS64 P0, [R6+URZ], R5 ;  /* 0x00000005060085a7 */ /* 0x000e64000800007f */
[----:B-1----:R-:W-:Y:S05]  /*9490*/  @!P0 BRA `(.L_x_152) ;  /* 0xfffffffc00f08947 */ /* 0x002fea000383ffff */
[----:B------:R-:W-:Y:S05]  /*94a0*/  BRA `(.L_x_217) ;  /* 0xffffffe400047947 */ /* 0x000fea000383ffff */
.L_x_153:
[----:B0-----:R0:W1:Y:S02]  /*94b0*/  SYNCS.PHASECHK.TRANS64.TRYWAIT P0, [R9+URZ], R4 ;  /* 0x00000004090075a7 */ /* 0x001064000800017f */
[----:B-1----:R-:W-:Y:S05]  /*94c0*/  @!P0 NANOSLEEP.SYNCS 0x989680 ;  /* 0x009896800000895d */ /* 0x002fea0003900000 */
[----:B------:R-:W1:Y:S02]  /*94d0*/  @!P0 SYNCS.PHASECHK.TRANS64 P0, [R9+URZ], R4 ;  /* 0x00000004090085a7 */ /* 0x000e64000800007f */
[----:B-1----:R-:W-:Y:S05]  /*94e0*/  @!P0 BRA `(.L_x_153) ;  /* 0xfffffffc00f08947 */ /* 0x002fea000383ffff */
[----:B------:R-:W-:Y:S05]  /*94f0*/  BRA `(.L_x_218) ;  /* 0xffffffe400147947 */ /* 0x000fea000383ffff */
.L_x_154:
[----:B0-----:R0:W1:Y:S02]  /*9500*/  SYNCS.PHASECHK.TRANS64.TRYWAIT P0, [R6+URZ], R5 ;  /* 0x00000005060075a7 */ /* 0x001064000800017f */
[----:B-1----:R-:W-:Y:S05]  /*9510*/  @!P0 NANOSLEEP.SYNCS 0x989680 ;  /* 0x009896800000895d */ /* 0x002fea0003900000 */
[----:B------:R-:W1:Y:S02]  /*9520*/  @!P0 SYNCS.PHASECHK.TRANS64 P0, [R6+URZ], R5 ;  /* 0x00000005060085a7 */ /* 0x000e64000800007f */
[----:B-1----:R-:W-:Y:S05]  /*9530*/  @!P0 BRA `(.L_x_154) ;  /* 0xfffffffc00f08947 */ /* 0x002fea000383ffff */
[----:B------:R-:W-:Y:S05]  /*9540*/  BRA `(.L_x_219) ;  /* 0xffffffe400247947 */ /* 0x000fea000383ffff */
.L_x_155:
[----:B0-----:R0:W1:Y:S02]  /*9550*/  SYNCS.PHASECHK.TRANS64.TRYWAIT P0, [R9+URZ], R4 ;  /* 0x00000004090075a7 */ /* 0x001064000800017f */
[----:B-1----:R-:W-:Y:S05]  /*9560*/  @!P0 NANOSLEEP.SYNCS 0x989680 ;  /* 0x009896800000895d */ /* 0x002fea0003900000 */
[----:B------:R-:W1:Y:S02]  /*9570*/  @!P0 SYNCS.PHASECHK.TRANS64 P0, [R9+URZ], R4 ;  /* 0x00000004090085a7 */ /* 0x000e64000800007f */
[----:B-1----:R-:W-:Y:S05]  /*9580*/  @!P0 BRA `(.L_x_155) ;  /* 0xfffffffc00f08947 */ /* 0x002fea000383ffff */
[----:B------:R-:W-:Y:S05]  /*9590*/  BRA `(.L_x_220) ;  /* 0xffffffe400347947 */ /* 0x000fea000383ffff */
.L_x_156:
[----:B0-----:R0:W1:Y:S02]  /*95a0*/  SYNCS.PHASECHK.TRANS64.TRYWAIT P0, [R6+URZ], R5 ;  /* 0x00000005060075a7 */ /* 0x001064000800017f */
[----:B-1----:R-:W-:Y:S05]  /*95b0*/  @!P0 NANOSLEEP.SYNCS 0x989680 ;  /* 0x009896800000895d */ /* 0x002fea0003900000 */
[----:B------:R-:W1:Y:S02]  /*95c0*/  @!P0 SYNCS.PHASECHK.TRANS64 P0, [R6+URZ], R5 ;  /* 0x00000005060085a7 */ /* 0x000e64000800007f */
[----:B-1----:R-:W-:Y:S05]  /*95d0*/  @!P0 BRA `(.L_x_156) ;  /* 0xfffffffc00f08947 */ /* 0x002fea000383ffff */
[----:B------:R-:W-:Y:S05]  /*95e0*/  BRA `(.L_x_221) ;  /* 0xffffffe400447947 */ /* 0x000fea000383ffff */
.L_x_157:
[----:B0-----:R0:W1:Y:S02]  /*95f0*/  SYNCS.PHASECHK.TRANS64.TRYWAIT P0, [R9+URZ], R4 ;  /* 0x00000004090075a7 */ /* 0x001064000800017f */
[----:B-1----:R-:W-:Y:S05]  /*9600*/  @!P0 NANOSLEEP.SYNCS 0x989680 ;  /* 0x009896800000895d */ /* 0x002fea0003900000 */
[----:B------:R-:W1:Y:S02]  /*9610*/  @!P0 SYNCS.PHASECHK.TRANS64 P0, [R9+URZ], R4 ;  /* 0x00000004090085a7 */ /* 0x000e64000800007f */
[----:B-1----:R-:W-:Y:S05]  /*9620*/  @!P0 BRA `(.L_x_157) ;  /* 0xfffffffc00f08947 */ /* 0x002fea000383ffff */
[----:B------:R-:W-:Y:S05]  /*9630*/  BRA `(.L_x_222) ;  /* 0xffffffe400547947 */ /* 0x000fea000383ffff */
.L_x_158:
[----:B0-----:R0:W1:Y:S02]  /*9640*/  SYNCS.PHASECHK.TRANS64.TRYWAIT P0, [R6+URZ], R5 ;  /* 0x00000005060075a7 */ /* 0x001064000800017f */
[----:B-1----:R-:W-:Y:S05]  /*9650*/  @!P0 NANOSLEEP.SYNCS 0x989680 ;  /* 0x009896800000895d */ /* 0x002fea0003900000 */
[----:B------:R-:W1:Y:S02]  /*9660*/  @!P0 SYNCS.PHASECHK.TRANS64 P0, [R6+URZ], R5 ;  /* 0x00000005060085a7 */ /* 0x000e64000800007f */
[----:B-1----:R-:W-:Y:S05]  /*9670*/  @!P0 BRA `(.L_x_158) ;  /* 0xfffffffc00f08947 */ /* 0x002fea000383ffff */
[----:B------:R-:W-:Y:S05]  /*9680*/  BRA `(.L_x_223) ;  /* 0xffffffe400647947 */ /* 0x000fea000383ffff */
.L_x_159:
[----:B0-----:R0:W1:Y:S02]  /*9690*/  SYNCS.PHASECHK.TRANS64.TRYWAIT P0, [R9+URZ], R4 ;  /* 0x00000004090075a7 */ /* 0x001064000800017f */
[----:B-1----:R-:W-:Y:S05]  /*96a0*/  @!P0 NANOSLEEP.SYNCS 0x989680 ;  /* 0x009896800000895d */ /* 0x002fea0003900000 */
[----:B------:R-:W1:Y:S02]  /*96b0*/  @!P0 SYNCS.PHASECHK.TRANS64 P0, [R9+URZ], R4 ;  /* 0x00000004090085a7 */ /* 0x000e64000800007f */
[----:B-1----:R-:W-:Y:S05]  /*96c0*/  @!P0 BRA `(.L_x_159) ;  /* 0xfffffffc00f08947 */ /* 0x002fea000383ffff */
[----:B------:R-:W-:Y:S05]  /*96d0*/  BRA `(.L_x_224) ;  /* 0xffffffe400747947 */ /* 0x000fea000383ffff */
.L_x_160:
[----:B0-----:R0:W1:Y:S02]  /*96e0*/  SYNCS.PHASECHK.TRANS64.TRYWAIT P0, [R6+URZ], R5 ;  /* 0x00000005060075a7 */ /* 0x001064000800017f */
[----:B-1----:R-:W-:Y:S05]  /*96f0*/  @!P0 NANOSLEEP.SYNCS 0x989680 ;  /* 0x009896800000895d */ /* 0x002fea0003900000 */
[----:B------:R-:W1:Y:S02]  /*9700*/  @!P0 SYNCS.PHASECHK.TRANS64 P0, [R6+URZ], R5 ;  /* 0x00000005060085a7 */ /* 0x000e64000800007f */
[----:B-1----:R-:W-:Y:S05]  /*9710*/  @!P0 BRA `(.L_x_160) ;  /* 0xfffffffc00f08947 */ /* 0x002fea000383ffff */
[----:B------:R-:W-:Y:S05]  /*9720*/  BRA `(.L_x_225) ;  /* 0xffffffe400847947 */ /* 0x000fea000383ffff */
.L_x_161:
[----:B0-----:R0:W1:Y:S02]  /*9730*/  SYNCS.PHASECHK.TRANS64.TRYWAIT P0, [R9+URZ], R4 ;  /* 0x00000004090075a7 */ /* 0x001064000800017f */
[----:B-1----:R-:W-:Y:S05]  /*9740*/  @!P0 NANOSLEEP.SYNCS 0x989680 ;  /* 0x009896800000895d */ /* 0x002fea0003900000 */
[----:B------:R-:W1:Y:S02]  /*9750*/  @!P0 SYNCS.PHASECHK.TRANS64 P0, [R9+URZ], R4 ;  /* 0x00000004090085a7 */ /* 0x000e64000800007f */
[----:B-1----:R-:W-:Y:S05]  /*9760*/  @!P0 BRA `(.L_x_161) ;  /* 0xfffffffc00f08947 */ /* 0x002fea000383ffff */
[----:B------:R-:W-:Y:S05]  /*9770*/  BRA `(.L_x_226) ;  /* 0xffffffe400947947 */ /* 0x000fea000383ffff */
.L_x_162:
[----:B0-----:R0:W1:Y:S02]  /*9780*/  SYNCS.PHASECHK.TRANS64.TRYWAIT P0, [R6+URZ], R5 ;  /* 0x00000005060075a7 */ /* 0x001064000800017f */
[----:B-1----:R-:W-:Y:S05]  /*9790*/  @!P0 NANOSLEEP.SYNCS 0x989680 ;  /* 0x009896800000895d */ /* 0x002fea0003900000 */
[----:B------:R-:W1:Y:S02]  /*97a0*/  @!P0 SYNCS.PHASECHK.TRANS64 P0, [R6+URZ], R5 ;  /* 0x00000005060085a7 */ /* 0x000e64000800007f */
[----:B-1----:R-:W-:Y:S05]  /*97b0*/  @!P0 BRA `(.L_x_162) ;  /* 0xfffffffc00f08947 */ /* 0x002fea000383ffff */
[----:B------:R-:W-:Y:S05]  /*97c0*/  BRA `(.L_x_227) ;  /* 0xffffffe400a47947 */ /* 0x000fea000383ffff */
.L_x_163:
[----:B0-----:R0:W1:Y:S02]  /*97d0*/  SYNCS.PHASECHK.TRANS64.TRYWAIT P0, [R9+URZ], R4 ;  /* 0x00000004090075a7 */ /* 0x001064000800017f */
[----:B-1----:R-:W-:Y:S05]  /*97e0*/  @!P0 NANOSLEEP.SYNCS 0x989680 ;  /* 0x009896800000895d */ /* 0x002fea0003900000 */
[----:B------:R-:W1:Y:S02]  /*97f0*/  @!P0 SYNCS.PHASECHK.TRANS64 P0, [R9+URZ], R4 ;  /* 0x00000004090085a7 */ /* 0x000e64000800007f */
[----:B-1----:R-:W-:Y:S05]  /*9800*/  @!P0 BRA `(.L_x_163) ;  /* 0xfffffffc00f08947 */ /* 0x002fea000383ffff */
[----:B------:R-:W-:Y:S05]  /*9810*/  BRA `(.L_x_228) ;  /* 0xffffffe400b47947 */ /* 0x000fea000383ffff */
.L_x_164:
[----:B0-----:R0:W1:Y:S02]  /*9820*/  SYNCS.PHASECHK.TRANS64.TRYWAIT P0, [R6+URZ], R5 ;  /* 0x00000005060075a7 */ /* 0x001064000800017f */
[----:B-1----:R-:W-:Y:S05]  /*9830*/  @!P0 NANOSLEEP.SYNCS 0x989680 ;  /* 0x009896800000895d */ /* 0x002fea0003900000 */
[----:B------:R-:W1:Y:S02]  /*9840*/  @!P0 SYNCS.PHASECHK.TRANS64 P0, [R6+URZ], R5 ;  /* 0x00000005060085a7 */ /* 0x000e64000800007f */
[----:B-1----:R-:W-:Y:S05]  /*9850*/  @!P0 BRA `(.L_x_164) ;  /* 0xfffffffc00f08947 */ /* 0x002fea000383ffff */
[----:B------:R-:W-:Y:S05]  /*9860*/  BRA `(.L_x_229) ;  /* 0xffffffe400c47947 */ /* 0x000fea000383ffff */
.L_x_165:
[----:B0-----:R0:W1:Y:S02]  /*9870*/  SYNCS.PHASECHK.TRANS64.TRYWAIT P0, [R9+URZ], R4 ;  /* 0x00000004090075a7 */ /* 0x001064000800017f */
[----:B-1----:R-:W-:Y:S05]  /*9880*/  @!P0 NANOSLEEP.SYNCS 0x989680 ;  /* 0x009896800000895d */ /* 0x002fea0003900000 */
[----:B------:R-:W1:Y:S02]  /*9890*/  @!P0 SYNCS.PHASECHK.TRANS64 P0, [R9+URZ], R4 ;  /* 0x00000004090085a7 */ /* 0x000e64000800007f */
[----:B-1----:R-:W-:Y:S05]  /*98a0*/  @!P0 BRA `(.L_x_165) ;  /* 0xfffffffc00f08947 */ /* 0x002fea000383ffff */
[----:B------:R-:W-:Y:S05]  /*98b0*/  BRA `(.L_x_230) ;  /* 0xffffffe400d47947 */ /* 0x000fea000383ffff */
.L_x_166:
[----:B0-----:R0:W1:Y:S02]  /*98c0*/  SYNCS.PHASECHK.TRANS64.TRYWAIT P0, [R6+URZ], R5 ;  /* 0x00000005060075a7 */ /* 0x001064000800017f */
[----:B-1----:R-:W-:Y:S05]  /*98d0*/  @!P0 NANOSLEEP.SYNCS 0x989680 ;  /* 0x009896800000895d */ /* 0x002fea0003900000 */
[----:B------:R-:W1:Y:S02]  /*98e0*/  @!P0 SYNCS.PHASECHK.TRANS64 P0, [R6+URZ], R5 ;  /* 0x00000005060085a7 */ /* 0x000e64000800007f */
[----:B-1----:R-:W-:Y:S05]  /*98f0*/  @!P0 BRA `(.L_x_166) ;  /* 0xfffffffc00f08947 */ /* 0x002fea000383ffff */
[----:B------:R-:W-:Y:S05]  /*9900*/  BRA `(.L_x_231) ;  /* 0xffffffe400e47947 */ /* 0x000fea000383ffff */
.L_x_167:
[----:B0-----:R0:W1:Y:S02]  /*9910*/  SYNCS.PHASECHK.TRANS64.TRYWAIT P0, [R9+URZ], R4 ;  /* 0x00000004090075a7 */ /* 0x001064000800017f */
[----:B-1----:R-:W-:Y:S05]  /*9920*/  @!P0 NANOSLEEP.SYNCS 0x989680 ;  /* 0x009896800000895d */ /* 0x002fea0003900000 */
[----:B------:R-:W1:Y:S02]  /*9930*/  @!P0 SYNCS.PHASECHK.TRANS64 P0, [R9+URZ], R4 ;  /* 0x00000004090085a7 */ /* 0x000e64000800007f */
[----:B-1----:R-:W-:Y:S05]  /*9940*/  @!P0 BRA `(.L_x_167) ;  /* 0xfffffffc00f08947 */ /* 0x002fea000383ffff */
[----:B------:R-:W-:Y:S05]  /*9950*/  BRA `(.L_x_232) ;  /* 0xffffffe400f47947 */ /* 0x000fea000383ffff */
.L_x_168:
[----:B0-----:R0:W1:Y:S02]  /*9960*/  SYNCS.PHASECHK.TRANS64.TRYWAIT P0, [R6+URZ], R5 ;  /* 0x00000005060075a7 */ /* 0x001064000800017f */
[----:B-1----:R-:W-:Y:S05]  /*9970*/  @!P0 NANOSLEEP.SYNCS 0x989680 ;  /* 0x009896800000895d */ /* 0x002fea0003900000 */
[----:B------:R-:W1:Y:S02]  /*9980*/  @!P0 SYNCS.PHASECHK.TRANS64 P0, [R6+URZ], R5 ;  /* 0x00000005060085a7 */ /* 0x000e64000800007f */
[----:B-1----:R-:W-:Y:S05]  /*9990*/  @!P0 BRA `(.L_x_168) ;  /* 0xfffffffc00f08947 */ /* 0x002fea000383ffff */
[----:B------:R-:W-:Y:S05]  /*99a0*/  BRA `(.L_x_233) ;  /* 0xffffffe800047947 */ /* 0x000fea000383ffff */
.L_x_169:
[----:B0-----:R0:W1:Y:S02]  /*99b0*/  SYNCS.PHASECHK.TRANS64.TRYWAIT P0, [R9+URZ], R4 ;  /* 0x00000004090075a7 */ /* 0x001064000800017f */
[----:B-1----:R-:W-:Y:S05]  /*99c0*/  @!P0 NANOSLEEP.SYNCS 0x989680 ;  /* 0x009896800000895d */ /* 0x002fea0003900000 */
[----:B------:R-:W1:Y:S02]  /*99d0*/  @!P0 SYNCS.PHASECHK.TRANS64 P0, [R9+URZ], R4 ;  /* 0x00000004090085a7 */ /* 0x000e64000800007f */
[----:B-1----:R-:W-:Y:S05]  /*99e0*/  @!P0 BRA `(.L_x_169) ;  /* 0xfffffffc00f08947 */ /* 0x002fea000383ffff */
[----:B------:R-:W-:Y:S05]  /*99f0*/  BRA `(.L_x_234) ;  /* 0xffffffe800147947 */ /* 0x000fea000383ffff */
.L_x_170:
[----:B0-----:R0:W1:Y:S02]  /*9a00*/  SYNCS.PHASECHK.TRANS64.TRYWAIT P0, [R6+URZ], R5 ;  /* 0x00000005060075a7 */ /* 0x001064000800017f */
[----:B-1----:R-:W-:Y:S05]  /*9a10*/  @!P0 NANOSLEEP.SYNCS 0x989680 ;  /* 0x009896800000895d */ /* 0x002fea0003900000 */
[----:B------:R-:W1:Y:S02]  /*9a20*/  @!P0 SYNCS.PHASECHK.TRANS64 P0, [R6+URZ], R5 ;  /* 0x00000005060085a7 */ /* 0x000e64000800007f */
[----:B-1----:R-:W-:Y:S05]  /*9a30*/  @!P0 BRA `(.L_x_170) ;  /* 0xfffffffc00f08947 */ /* 0x002fea000383ffff */
[----:B------:R-:W-:Y:S05]  /*9a40*/  BRA `(.L_x_235) ;  /* 0xffffffe800247947 */ /* 0x000fea000383ffff */
.L_x_171:
[----:B0-----:R0:W1:Y:S02]  /*9a50*/  SYNCS.PHASECHK.TRANS64.TRYWAIT P0, [R9+URZ], R4 ;  /* 0x00000004090075a7 */ /* 0x001064000800017f */
[----:B-1----:R-:W-:Y:S05]  /*9a60*/  @!P0 NANOSLEEP.SYNCS 0x989680 ;  /* 0x009896800000895d */ /* 0x002fea0003900000 */
[----:B------:R-:W1:Y:S02]  /*9a70*/  @!P0 SYNCS.PHASECHK.TRANS64 P0, [R9+URZ], R4 ;  /* 0x00000004090085a7 */ /* 0x000e64000800007f */
[----:B-1----:R-:W-:Y:S05]  /*9a80*/  @!P0 BRA `(.L_x_171) ;  /* 0xfffffffc00f08947 */ /* 0x002fea000383ffff */
[----:B------:R-:W-:Y:S05]  /*9a90*/  BRA `(.L_x_236) ;  /* 0xffffffe800347947 */ /* 0x000fea000383ffff */
.L_x_172:
[----:B0-----:R0:W1:Y:S02]  /*9aa0*/  SYNCS.PHASECHK.TRANS64.TRYWAIT P0, [R6+URZ], R5 ;  /* 0x00000005060075a7 */ /* 0x001064000800017f */
[----:B-1----:R-:W-:Y:S05]  /*9ab0*/  @!P0 NANOSLEEP.SYNCS 0x989680 ;  /* 0x009896800000895d */ /* 0x002fea0003900000 */
[----:B------:R-:W1:Y:S02]  /*9ac0*/  @!P0 SYNCS.PHASECHK.TRANS64 P0, [R6+URZ], R5 ;  /* 0x00000005060085a7 */ /* 0x000e64000800007f */
[----:B-1----:R-:W-:Y:S05]  /*9ad0*/  @!P0 BRA `(.L_x_172) ;  /* 0xfffffffc00f08947 */ /* 0x002fea000383ffff */
[----:B------:R-:W-:Y:S05]  /*9ae0*/  BRA `(.L_x_237) ;  /* 0xffffffe800447947 */ /* 0x000fea000383ffff */
.L_x_173:
[----:B0-----:R0:W1:Y:S02]  /*9af0*/  SYNCS.PHASECHK.TRANS64.TRYWAIT P0, [R9+URZ], R4 ;  /* 0x00000004090075a7 */ /* 0x001064000800017f */
[----:B-1----:R-:W-:Y:S05]  /*9b00*/  @!P0 NANOSLEEP.SYNCS 0x989680 ;  /* 0x009896800000895d */ /* 0x002fea0003900000 */
[----:B------:R-:W1:Y:S02]  /*9b10*/  @!P0 SYNCS.PHASECHK.TRANS64 P0, [R9+URZ], R4 ;  /* 0x00000004090085a7 */ /* 0x000e64000800007f */
[----:B-1----:R-:W-:Y:S05]  /*9b20*/  @!P0 BRA `(.L_x_173) ;  /* 0xfffffffc00f08947 */ /* 0x002fea000383ffff */
[----:B------:R-:W-:Y:S05]  /*9b30*/  BRA `(.L_x_238) ;  /* 0xffffffe800547947 */ /* 0x000fea000383ffff */
.L_x_174:
[----:B0-----:R0:W1:Y:S02]  /*9b40*/  SYNCS.PHASECHK.TRANS64.TRYWAIT P0, [R6+URZ], R5 ;  /* 0x00000005060075a7 */ /* 0x001064000800017f */
[----:B-1----:R-:W-:Y:S05]  /*9b50*/  @!P0 NANOSLEEP.SYNCS 0x989680 ;  /* 0x009896800000895d */ /* 0x002fea0003900000 */
[----:B------:R-:W1:Y:S02]  /*9b60*/  @!P0 SYNCS.PHASECHK.TRANS64 P0, [R6+URZ], R5 ;  /* 0x00000005060085a7 */ /* 0x000e64000800007f */
[----:B-1----:R-:W-:Y:S05]  /*9b70*/  @!P0 BRA `(.L_x_174) ;  /* 0xfffffffc00f08947 */ /* 0x002fea000383ffff */
[----:B------:R-:W-:Y:S05]  /*9b80*/  BRA `(.L_x_239) ;  /* 0xffffffe800647947 */ /* 0x000fea000383ffff */
.L_x_175:
[----:B0-----:R0:W1:Y:S02]  /*9b90*/  SYNCS.PHASECHK.TRANS64.TRYWAIT P0, [R9+URZ], R4 ;  /* 0x00000004090075a7 */ /* 0x001064000800017f */
[----:B-1----:R-:W-:Y:S05]  /*9ba0*/  @!P0 NANOSLEEP.SYNCS 0x989680 ;  /* 0x009896800000895d */ /* 0x002fea0003900000 */
[----:B------:R-:W1:Y:S02]  /*9bb0*/  @!P0 SYNCS.PHASECHK.TRANS64 P0, [R9+URZ], R4 ;  /* 0x00000004090085a7 */ /* 0x000e64000800007f */
[----:B-1----:R-:W-:Y:S05]  /*9bc0*/  @!P0 BRA `(.L_x_175) ;  /* 0xfffffffc00f08947 */ /* 0x002fea000383ffff */
[----:B------:R-:W-:Y:S05]  /*9bd0*/  BRA `(.L_x_240) ;  /* 0xffffffe800747947 */ /* 0x000fea000383ffff */
.L_x_176:
[----:B0-----:R0:W1:Y:S02]  /*9be0*/  SYNCS.PHASECHK.TRANS64.TRYWAIT P0, [R6+URZ], R5 ;  /* 0x00000005060075a7 */ /* 0x001064000800017f */
[----:B-1----:R-:W-:Y:S05]  /*9bf0*/  @!P0 NANOSLEEP.SYNCS 0x989680 ;  /* 0x009896800000895d */ /* 0x002fea0003900000 */
[----:B------:R-:W1:Y:S02]  /*9c00*/  @!P0 SYNCS.PHASECHK.TRANS64 P0, [R6+URZ], R5 ;  /* 0x00000005060085a7 */ /* 0x000e64000800007f */
[----:B-1----:R-:W-:Y:S05]  /*9c10*/  @!P0 BRA `(.L_x_176) ;  /* 0xfffffffc00f08947 */ /* 0x002fea000383ffff */
[----:B------:R-:W-:Y:S05]  /*9c20*/  BRA `(.L_x_241) ;  /* 0xffffffe800847947 */ /* 0x000fea000383ffff */
.L_x_177:
[----:B0-----:R0:W1:Y:S02]  /*9c30*/  SYNCS.PHASECHK.TRANS64.TRYWAIT P0, [R9+URZ], R4 ;  /* 0x00000004090075a7 */ /* 0x001064000800017f */
[----:B-1----:R-:W-:Y:S05]  /*9c40*/  @!P0 NANOSLEEP.SYNCS 0x989680 ;  /* 0x009896800000895d */ /* 0x002fea0003900000 */
[----:B------:R-:W1:Y:S02]  /*9c50*/  @!P0 SYNCS.PHASECHK.TRANS64 P0, [R9+URZ], R4 ;  /* 0x00000004090085a7 */ /* 0x000e64000800007f */
[----:B-1----:R-:W-:Y:S05]  /*9c60*/  @!P0 BRA `(.L_x_177) ;  /* 0xfffffffc00f08947 */ /* 0x002fea000383ffff */
[----:B------:R-:W-:Y:S05]  /*9c70*/  BRA `(.L_x_242) ;  /* 0xffffffe800947947 */ /* 0x000fea000383ffff */
.L_x_178:
[----:B0-----:R0:W1:Y:S02]  /*9c80*/  SYNCS.PHASECHK.TRANS64.TRYWAIT P0, [R6+URZ], R5 ;  /* 0x00000005060075a7 */ /* 0x001064000800017f */
[----:B-1----:R-:W-:Y:S05]  /*9c90*/  @!P0 NANOSLEEP.SYNCS 0x989680 ;  /* 0x009896800000895d */ /* 0x002fea0003900000 */
[----:B------:R-:W1:Y:S02]  /*9ca0*/  @!P0 SYNCS.PHASECHK.TRANS64 P0, [R6+URZ], R5 ;  /* 0x00000005060085a7 */ /* 0x000e64000800007f */
[----:B-1----:R-:W-:Y:S05]  /*9cb0*/  @!P0 BRA `(.L_x_178) ;  /* 0xfffffffc00f08947 */ /* 0x002fea000383ffff */
[----:B------:R-:W-:Y:S05]  /*9cc0*/  BRA `(.L_x_243) ;  /* 0xffffffe800a47947 */ /* 0x000fea000383ffff */
.L_x_179:
[----:B0-----:R0:W1:Y:S02]  /*9cd0*/  SYNCS.PHASECHK.TRANS64.TRYWAIT P0, [R9+URZ], R4 ;  /* 0x00000004090075a7 */ /* 0x001064000800017f */
[----:B-1----:R-:W-:Y:S05]  /*9ce0*/  @!P0 NANOSLEEP.SYNCS 0x989680 ;  /* 0x009896800000895d */ /* 0x002fea0003900000 */
[----:B------:R-:W1:Y:S02]  /*9cf0*/  @!P0 SYNCS.PHASECHK.TRANS64 P0, [R9+URZ], R4 ;  /* 0x00000004090085a7 */ /* 0x000e64000800007f */
[----:B-1----:R-:W-:Y:S05]  /*9d00*/  @!P0 BRA `(.L_x_179) ;  /* 0xfffffffc00f08947 */ /* 0x002fea000383ffff */
[----:B------:R-:W-:Y:S05]  /*9d10*/  BRA `(.L_x_244) ;  /* 0xffffffe800b47947 */ /* 0x000fea000383ffff */
.L_x_180:
[----:B0-----:R0:W1:Y:S02]  /*9d20*/  SYNCS.PHASECHK.TRANS64.TRYWAIT P0, [R6+URZ], R5 ;  /* 0x00000005060075a7 */ /* 0x001064000800017f */
[----:B-1----:R-:W-:Y:S05]  /*9d30*/  @!P0 NANOSLEEP.SYNCS 0x989680 ;  /* 0x009896800000895d */ /* 0x002fea0003900000 */
[----:B------:R-:W1:Y:S02]  /*9d40*/  @!P0 SYNCS.PHASECHK.TRANS64 P0, [R6+URZ], R5 ;  /* 0x00000005060085a7 */ /* 0x000e64000800007f */
[----:B-1----:R-:W-:Y:S05]  /*9d50*/  @!P0 BRA `(.L_x_180) ;  /* 0xfffffffc00f08947 */ /* 0x002fea000383ffff */
[----:B------:R-:W-:Y:S05]  /*9d60*/  BRA `(.L_x_245) ;  /* 0xffffffe800c47947 */ /* 0x000fea000383ffff */
.L_x_181:
[----:B0-----:R0:W1:Y:S02]  /*9d70*/  SYNCS.PHASECHK.TRANS64.TRYWAIT P0, [R9+URZ], R4 ;  /* 0x00000004090075a7 */ /* 0x001064000800017f */
[----:B-1----:R-:W-:Y:S05]  /*9d80*/  @!P0 NANOSLEEP.SYNCS 0x989680 ;  /* 0x009896800000895d */ /* 0x002fea0003900000 */
[----:B------:R-:W1:Y:S02]  /*9d90*/  @!P0 SYNCS.PHASECHK.TRANS64 P0, [R9+URZ], R4 ;  /* 0x00000004090085a7 */ /* 0x000e64000800007f */
[----:B-1----:R-:W-:Y:S05]  /*9da0*/  @!P0 BRA `(.L_x_181) ;  /* 0xfffffffc00f08947 */ /* 0x002fea000383ffff */
[----:B------:R-:W-:Y:S05]  /*9db0*/  BRA `(.L_x_246) ;  /* 0xffffffe800d47947 */ /* 0x000fea000383ffff */
.L_x_182:
[----:B0-----:R0:W1:Y:S02]  /*9dc0*/  SYNCS.PHASECHK.TRANS64.TRYWAIT P0, [R6+URZ], R5 ;  /* 0x00000005060075a7 */ /* 0x001064000800017f */
[----:B-1----:R-:W-:Y:S05]  /*9dd0*/  @!P0 NANOSLEEP.SYNCS 0x989680 ;  /* 0x009896800000895d */ /* 0x002fea0003900000 */
[----:B------:R-:W1:Y:S02]  /*9de0*/  @!P0 SYNCS.PHASECHK.TRANS64 P0, [R6+URZ], R5 ;  /* 0x00000005060085a7 */ /* 0x000e64000800007f */
[----:B-1----:R-:W-:Y:S05]  /*9df0*/  @!P0 BRA `(.L_x_182) ;  /* 0xfffffffc00f08947 */ /* 0x002fea000383ffff */
[----:B------:R-:W-:Y:S05]  /*9e00*/  BRA `(.L_x_247) ;  /* 0xffffffe800dc7947 */ /* 0x000fea000383ffff */
.L_x_248:
[----:B------:R-:W-:-:S00]  /*9e10*/  BRA `(.L_x_248) ;  /* 0xfffffffc00fc7947 */ /* 0x000fc0000383ffff */
[----:B------:R-:W-:-:S00]  /*9e20*/  NOP ;  /* 0x0000000000007918 */ /* 0x000fc00000000000 */
        /* <DEDUP_REMOVED lines=13> */
.L_x_249:


//--------------------- .nv.shared._ZN7cutlass13device_kernelINS_4gemm6kernel13GemmUniversalIN4cute5tupleIJiiiiEEENS1_10collective13CollectiveMmaINS1_37MainloopSm90TmaGmmaWarpSpecializedFP8ILi56ENS5_IJNS4_1CILi1EEENSA_ILi2EEESB_EEENS1_32KernelTmaWarpSpecializedPingpongEEENS5_IJNSA_ILi64EEESG_NSA_ILi32EEEEEENS_12float_e5m2_tENS5_IJlSB_lEEESJ_SK_NS4_8TiledMMAINS4_8MMA_AtomIJNS4_4SM904GMMA30MMA_64x64x32_F32E5M2E5M2_SS_TNILNSO_7ScaleInE1ELSQ_1EEEEEENS4_6LayoutINS5_IJSB_SB_SB_EEENS5_IJNSA_ILi0EEESV_SV_EEEEENS5_IJNS4_10UnderscoreESY_SY_EEEEENS4_23SM90_TMA_LOAD_MULTICASTENS4_14ComposedLayoutINS4_7SwizzleILi1ELi4ELi3EEENS4_18smem_ptr_flag_bitsILi8EEENST_INS5_IJNSA_ILi8EEESH_EEENS5_IJSH_SB_EEEEEEEvNS4_8identityENS4_13SM90_TMA_LOADES1B_vS1C_EENS_8epilogue10collective6detail29Sm90TmaWarpSpecializedAdapterINS1G_15DefaultEpilogueISJ_SK_SK_NS1F_6thread17LinearCombinationISJ_Li1EffLNS1K_9ScaleType4KindE0ELNS_15FloatRoundStyleE2ESJ_EENS1_15EpilogueDefaultEEEEEvvEEEEvNT_6ParamsE --------------------------
	.section	.nv.shared._ZN7cutlass13device_kernelINS_4gemm6kernel13GemmUniversalIN4cute5tupleIJiiiiEEENS1_10collective13CollectiveMmaINS1_37MainloopSm90TmaGmmaWarpSpecializedFP8ILi56ENS5_IJNS4_1CILi1EEENSA_ILi2EEESB_EEENS1_32KernelTmaWarpSpecializedPingpongEEENS5_IJNSA_ILi64EEESG_NSA_ILi32EEEEEENS_12float_e5m2_tENS5_IJlSB_lEEESJ_SK_NS4_8TiledMMAINS4_8MMA_AtomIJNS4_4SM904GMMA30MMA_64x64x32_F32E5M2E5M2_SS_TNILNSO_7ScaleInE1ELSQ_1EEEEEENS4_6LayoutINS5_IJSB_SB_SB_EEENS5_IJNSA_ILi0EEESV_SV_EEEEENS5_IJNS4_10UnderscoreESY_SY_EEEEENS4_23SM90_TMA_LOAD_MULTICASTENS4_14ComposedLayoutINS4_7SwizzleILi1ELi4ELi3EEENS4_18smem_ptr_flag_bitsILi8EEENST_INS5_IJNSA_ILi8EEESH_EEENS5_IJSH_SB_EEEEEEEvNS4_8identityENS4_13SM90_TMA_LOADES1B_vS1C_EENS_8epilogue10collective6detail29Sm90TmaWarpSpecializedAdapterINS1G_15DefaultEpilogueISJ_SK_SK_NS1F_6thread17LinearCombinationISJ_Li1EffLNS1K_9ScaleType4KindE0ELNS_15FloatRoundStyleE2ESJ_EENS1_15EpilogueDefaultEEEEEvvEEEEvNT_6ParamsE,"aw",@nobits
	.sectionflags	@""
	.align	16
	.zero		1024


//--------------------- .nv.shared.reserved.0     --------------------------
	.section	.nv.shared.reserved.0,"aw",@nobits
	.weak		__nv_reservedSMEM_offset_0_alias
	.size		__nv_reservedSMEM_offset_0_alias, 0, 0
	.other		__nv_reservedSMEM_offset_0_alias,@"STO_CUDA_RESERVED_SHARED STV_DEFAULT"
__nv_reservedSMEM_offset_0_alias:
	.zero		0


//--------------------- .nv.global                --------------------------
	.section	.nv.global,"aw",@nobits
.nv.global:
	.type		_ZN39_INTERNAL_0d5cd7a8_4_k_cu_4a6592a4_42424cute1_E,@object
	.size		_ZN39_INTERNAL_0d5cd7a8_4_k_cu_4a6592a4_42424cute1_E,(_ZN39_INTERNAL_0d5cd7a8_4_k_cu_4a6592a4_42424cuda3std3__45__cpo6cbeginE - _ZN39_INTERNAL_0d5cd7a8_4_k_cu_4a6592a4_42424cute1_E)
_ZN39_INTERNAL_0d5cd7a8_4_k_cu_4a6592a4_42424cute1_E:
	.zero		1
	.type		_ZN39_INTERNAL_0d5cd7a8_4_k_cu_4a6592a4_42424cuda3std3__45__cpo6cbeginE,@object
	.size		_ZN39_INTERNAL_0d5cd7a8_4_k_cu_4a6592a4_42424cuda3std3__45__cpo6cbeginE,(_ZN39_INTERNAL_0d5cd7a8_4_k_cu_4a6592a4_42424cuda3std3__48in_placeE - _ZN39_INTERNAL_0d5cd7a8_4_k_cu_4a6592a4_42424cuda3std3__45__cpo6cbeginE)
_ZN39_INTERNAL_0d5cd7a8_4_k_cu_4a6592a4_42424cuda3std3__45__cpo6cbeginE:
	.zero		1
	.type		_ZN39_INTERNAL_0d5cd7a8_4_k_cu_4a6592a4_42424cuda3std3__48in_placeE,@object
	.size		_ZN39_INTERNAL_0d5cd7a8_4_k_cu_4a6592a4_42424cuda3std3__48in_placeE,(_ZN39_INTERNAL_0d5cd7a8_4_k_cu_4a6592a4_42424cuda3std6ranges3__45__cpo9iter_moveE - _ZN39_INTERNAL_0d5cd7a8_4_k_cu_4a6592a4_42424cuda3std3__48in_placeE)
_ZN39_INTERNAL_0d5cd7a8_4_k_cu_4a6592a4_42424cuda3std3__48in_placeE:
	.zero		1
	.type		_ZN39_INTERNAL_0d5cd7a8_4_k_cu_4a6592a4_42424cuda3std6ranges3__45__cpo9iter_moveE,@object
	.size		_ZN39_INTERNAL_0d5cd7a8_4_k_cu_4a6592a4_42424cuda3std6ranges3__45__cpo9iter_moveE,(_ZN39_INTERNAL_0d5cd7a8_4_k_cu_4a6592a4_42424cuda3std3__45__cpo5beginE - _ZN39_INTERNAL_0d5cd7a8_4_k_cu_4a6592a4_42424cuda3std6ranges3__45__cpo9iter_moveE)
_ZN39_INTERNAL_0d5cd7a8_4_k_cu_4a6592a4_42424cuda3std6ranges3__45__cpo9iter_moveE:
	.zero		1
	.type		_ZN39_INTERNAL_0d5cd7a8_4_k_cu_4a6592a4_42424cuda3std3__45__cpo5beginE,@object
	.size		_ZN39_INTERNAL_0d5cd7a8_4_k_cu_4a6592a4_42424cuda3std3__45__cpo5beginE,(_ZN39_INTERNAL_0d5cd7a8_4_k_cu_4a6592a4_42424cuda3std3__441_GLOBAL__N__0d5cd7a8_4_k_cu_4a6592a4_42426ignoreE - _ZN39_INTERNAL_0d5cd7a8_4_k_cu_4a6592a4_42424cuda3std3__45__cpo5beginE)
_ZN39_INTERNAL_0d5cd7a8_4_k_cu_4a6592a4_42424cuda3std3__45__cpo5beginE:
	.zero		1
	.type		_ZN39_INTERNAL_0d5cd7a8_4_k_cu_4a6592a4_42424cuda3std3__441_GLOBAL__N__0d5cd7a8_4_k_cu_4a6592a4_42426ignoreE,@object
	.size		_ZN39_INTERNAL_0d5cd7a8_4_k_cu_4a6592a4_42424cuda3std3__441_GLOBAL__N__0d5cd7a8_4_k_cu_4a6592a4_42426ignoreE,(_ZN39_INTERNAL_0d5cd7a8_4_k_cu_4a6592a4_42424cute7productE - _ZN39_INTERNAL_0d5cd7a8_4_k_cu_4a6592a4_42424cuda3std3__441_GLOBAL__N__0d5cd7a8_4_k_cu_4a6592a4_42426ignoreE)
_ZN39_INTERNAL_0d5cd7a8_4_k_cu_4a6592a4_42424cuda3std3__441_GLOBAL__N__0d5cd7a8_4_k_cu_4a6592a4_42426ignoreE:
	.zero		1
	.type		_ZN39_INTERNAL_0d5cd7a8_4_k_cu_4a6592a4_42424cute7productE,@object
	.size		_ZN39_INTERNAL_0d5cd7a8_4_k_cu_4a6592a4_42424cute7productE,(_ZN39_INTERNAL_0d5cd7a8_4_k_cu_4a6592a4_42424cuda3std3__45__cpo3endE - _ZN39_INTERNAL_0d5cd7a8_4_k_cu_4a6592a4_42424cute7productE)
_ZN39_INTERNAL_0d5cd7a8_4_k_cu_4a6592a4_42424cute7productE:
	.zero		1
	.type		_ZN39_INTERNAL_0d5cd7a8_4_k_cu_4a6592a4_42424cuda3std3__45__cpo3endE,@object
	.size		_ZN39_INTERNAL_0d5cd7a8_4_k_cu_4a6592a4_42424cuda3std3__45__cpo3endE,(_ZN39_INTERNAL_0d5cd7a8_4_k_cu_4a6592a4_42424cuda3std3__419piecewise_constructE - _ZN39_INTERNAL_0d5cd7a8_4_k_cu_4a6592a4_42424cuda3std3__45__cpo3endE)
_ZN39_INTERNAL_0d5cd7a8_4_k_cu_4a6592a4_42424cuda3std3__45__cpo3endE:
	.zero		1
	.type		_ZN39_INTERNAL_0d5cd7a8_4_k_cu_4a6592a4_42424cuda3std3__419piecewise_constructE,@object
	.size		_ZN39_INTERNAL_0d5cd7a8_4_k_cu_4a6592a4_42424cuda3std3__419piecewise_constructE,(_ZN39_INTERNAL_0d5cd7a8_4_k_cu_4a6592a4_42424cuda3std3__45__cpo4cendE - _ZN39_INTERNAL_0d5cd7a8_4_k_cu_4a6592a4_42424cuda3std3__419piecewise_constructE)
_ZN39_INTERNAL_0d5cd7a8_4_k_cu_4a6592a4_42424cuda3std3__419piecewise_constructE:
	.zero		1
	.type		_ZN39_INTERNAL_0d5cd7a8_4_k_cu_4a6592a4_42424cuda3std3__45__cpo4cendE,@object
	.size		_ZN39_INTERNAL_0d5cd7a8_4_k_cu_4a6592a4_42424cuda3std3__45__cpo4cendE,(_ZN39_INTERNAL_0d5cd7a8_4_k_cu_4a6592a4_42424cuda3std6ranges3__45__cpo4swapE - _ZN39_INTERNAL_0d5cd7a8_4_k_cu_4a6592a4_42424cuda3std3__45__cpo4cendE)
_ZN39_INTERNAL_0d5cd7a8_4_k_cu_4a6592a4_42424cuda3std3__45__cpo4cendE:
	.zero		1
	.type		_ZN39_INTERNAL_0d5cd7a8_4_k_cu_4a6592a4_42424cuda3std6ranges3__45__cpo4swapE,@object
	.size		_ZN39_INTERNAL_0d5cd7a8_4_k_cu_4a6592a4_42424cuda3std6ranges3__45__cpo4swapE,(.L_7 - _ZN39_INTERNAL_0d5cd7a8_4_k_cu_4a6592a4_42424cuda3std6ranges3__45__cpo4swapE)
_ZN39_INTERNAL_0d5cd7a8_4_k_cu_4a6592a4_42424cuda3std6ranges3__45__cpo4swapE:
	.zero		1
.L_7:


//--------------------- .nv.constant0._ZN7cutlass13device_kernelINS_4gemm6kernel13GemmUniversalIN4cute5tupleIJiiiiEEENS1_10collective13CollectiveMmaINS1_37MainloopSm90TmaGmmaWarpSpecializedFP8ILi56ENS5_IJNS4_1CILi1EEENSA_ILi2EEESB_EEENS1_32KernelTmaWarpSpecializedPingpongEEENS5_IJNSA_ILi64EEESG_NSA_ILi32EEEEEENS_12float_e5m2_tENS5_IJlSB_lEEESJ_SK_NS4_8TiledMMAINS4_8MMA_AtomIJNS4_4SM904GMMA30MMA_64x64x32_F32E5M2E5M2_SS_TNILNSO_7ScaleInE1ELSQ_1EEEEEENS4_6LayoutINS5_IJSB_SB_SB_EEENS5_IJNSA_ILi0EEESV_SV_EEEEENS5_IJNS4_10UnderscoreESY_SY_EEEEENS4_23SM90_TMA_LOAD_MULTICASTENS4_14ComposedLayoutINS4_7SwizzleILi1ELi4ELi3EEENS4_18smem_ptr_flag_bitsILi8EEENST_INS5_IJNSA_ILi8EEESH_EEENS5_IJSH_SB_EEEEEEEvNS4_8identityENS4_13SM90_TMA_LOADES1B_vS1C_EENS_8epilogue10collective6detail29Sm90TmaWarpSpecializedAdapterINS1G_15DefaultEpilogueISJ_SK_SK_NS1F_6thread17LinearCombinationISJ_Li1EffLNS1K_9ScaleType4KindE0ELNS_15FloatRoundStyleE2ESJ_EENS1_15EpilogueDefaultEEEEEvvEEEEvNT_6ParamsE --------------------------
	.section	.nv.constant0._ZN7cutlass13device_kernelINS_4gemm6kernel13GemmUniversalIN4cute5tupleIJiiiiEEENS1_10collective13CollectiveMmaINS1_37MainloopSm90TmaGmmaWarpSpecializedFP8ILi56ENS5_IJNS4_1CILi1EEENSA_ILi2EEESB_EEENS1_32KernelTmaWarpSpecializedPingpongEEENS5_IJNSA_ILi64EEESG_NSA_ILi32EEEEEENS_12float_e5m2_tENS5_IJlSB_lEEESJ_SK_NS4_8TiledMMAINS4_8MMA_AtomIJNS4_4SM904GMMA30MMA_64x64x32_F32E5M2E5M2_SS_TNILNSO_7ScaleInE1ELSQ_1EEEEEENS4_6LayoutINS5_IJSB_SB_SB_EEENS5_IJNSA_ILi0EEESV_SV_EEEEENS5_IJNS4_10UnderscoreESY_SY_EEEEENS4_23SM90_TMA_LOAD_MULTICASTENS4_14ComposedLayoutINS4_7SwizzleILi1ELi4ELi3EEENS4_18smem_ptr_flag_bitsILi8EEENST_INS5_IJNSA_ILi8EEESH_EEENS5_IJSH_SB_EEEEEEEvNS4_8identityENS4_13SM90_TMA_LOADES1B_vS1C_EENS_8epilogue10collective6detail29Sm90TmaWarpSpecializedAdapterINS1G_15DefaultEpilogueISJ_SK_SK_NS1F_6thread17LinearCombinationISJ_Li1EffLNS1K_9ScaleType4KindE0ELNS_15FloatRoundStyleE2ESJ_EENS1_15EpilogueDefaultEEEEEvvEEEEvNT_6ParamsE,"a",@progbits
	.sectionflags	@""
	.align	4
.nv.constant0._ZN7cutlass13device_kernelINS_4gemm6kernel13GemmUniversalIN4cute5tupleIJiiiiEEENS1_10collective13CollectiveMmaINS1_37MainloopSm90TmaGmmaWarpSpecializedFP8ILi56ENS5_IJNS4_1CILi1EEENSA_ILi2EEESB_EEENS1_32KernelTmaWarpSpecializedPingpongEEENS5_IJNSA_ILi64EEESG_NSA_ILi32EEEEEENS_12float_e5m2_tENS5_IJlSB_lEEESJ_SK_NS4_8TiledMMAINS4_8MMA_AtomIJNS4_4SM904GMMA30MMA_64x64x32_F32E5M2E5M2_SS_TNILNSO_7ScaleInE1ELSQ_1EEEEEENS4_6LayoutINS5_IJSB_SB_SB_EEENS5_IJNSA_ILi0EEESV_SV_EEEEENS5_IJNS4_10UnderscoreESY_SY_EEEEENS4_23SM90_TMA_LOAD_MULTICASTENS4_14ComposedLayoutINS4_7SwizzleILi1ELi4ELi3EEENS4_18smem_ptr_flag_bitsILi8EEENST_INS5_IJNSA_ILi8EEESH_EEENS5_IJSH_SB_EEEEEEEvNS4_8identityENS4_13SM90_TMA_LOADES1B_vS1C_EENS_8epilogue10collective6detail29Sm90TmaWarpSpecializedAdapterINS1G_15DefaultEpilogueISJ_SK_SK_NS1F_6thread17LinearCombinationISJ_Li1EffLNS1K_9ScaleType4KindE0ELNS_15FloatRoundStyleE2ESJ_EENS1_15EpilogueDefaultEEEEEvvEEEEvNT_6ParamsE:
	.zero		1664


//--------------------- SYMBOLS --------------------------

	.type		.nv.reservedSmem.offset0,@object
	.size		.nv.reservedSmem.offset0,0x4
